// auto-generated by cutlass_sweep.gemm — config: {"arch": "sm_90", "cluster_m": 1, "cluster_n": 1, "dtype": "int8", "dtype_b": "int8", "layout": "nt", "stages": 7, "tile_k": 32, "tile_m": 256, "tile_n": 64}
#include "cutlass/cutlass.h"
#include "cutlass/gemm/collective/collective_builder.hpp"
#include "cutlass/gemm/device/gemm_universal_adapter.h"
#include "cutlass/gemm/kernel/gemm_universal.hpp"
#include "cutlass/epilogue/collective/collective_builder.hpp"

using ElemA = int8_t;
using ElemB = int8_t;
using ElemCD = int8_t;
using Acc  = int32_t;
using TileShape    = cute::Shape<cute::_256, cute::_64, cute::_32>;
using ClusterShape = cute::Shape<cute::_1, cute::_1, cute::_1>;

using CollectiveEpilogue = typename cutlass::epilogue::collective::CollectiveBuilder<
    cutlass::arch::Sm90, cutlass::arch::OpClassTensorOp,
    TileShape, ClusterShape,
    cutlass::epilogue::collective::EpilogueTileAuto,
    Acc, Acc,
    ElemCD, cutlass::layout::RowMajor, 128 / cutlass::sizeof_bits<ElemCD>::value,
    ElemCD, cutlass::layout::RowMajor, 128 / cutlass::sizeof_bits<ElemCD>::value,
    cutlass::epilogue::collective::EpilogueScheduleAuto
  >::CollectiveOp;

using CollectiveMainloop = typename cutlass::gemm::collective::CollectiveBuilder<
    cutlass::arch::Sm90, cutlass::arch::OpClassTensorOp,
    ElemA, cutlass::layout::RowMajor, 128 / cutlass::sizeof_bits<ElemA>::value,
    ElemB, cutlass::layout::ColumnMajor, 128 / cutlass::sizeof_bits<ElemB>::value,
    Acc,
    TileShape, ClusterShape,
    cutlass::gemm::collective::StageCount<7>,
    cutlass::gemm::collective::KernelScheduleAuto
  >::CollectiveOp;

using GemmKernel = cutlass::gemm::kernel::GemmUniversal<
    cute::Shape<int,int,int,int>,
    CollectiveMainloop,
    CollectiveEpilogue
>;
using Gemm = cutlass::gemm::device::GemmUniversalAdapter<GemmKernel>;

// Force the device kernel symbol into the cubin without needing a host main.
auto* _anchor = &cutlass::device_kernel<GemmKernel>;


// ===== COMPILED SASS (sm_90a) =====

	.target	sm_90a

	.elftype	@"ET_EXEC"


//--------------------- .note.nv.tkinfo           --------------------------
	.section	.note.nv.tkinfo,"",@"SHT_NOTE"
	.sectionflags	@"SHF_NOTE_NV_TKINFO"
	.tkinfo
        /*0018*/ 	.word	0x00000002
        /*0030*/ 	.string	""
        /*0030*/ 	.string	"ptxas"
        /*0030*/ 	.string	"Cuda compilation tools, release 13.0, V13.0.88"
        /*0030*/ 	.string	"Build cuda_13.0.r13.0/compiler.36424714_0"
        /*0030*/ 	.string	"-arch sm_90a -m 64 "



//--------------------- .note.nv.cuinfo           --------------------------
	.section	.note.nv.cuinfo,"",@"SHT_NOTE"
	.sectionflags	@"SHF_NOTE_NV_CUINFO"
        /*0018*/ 	.short	0x0002
        /*001a*/ 	.short	0x005a
        /*001c*/ 	.short	0x0082
	.zero		2


//--------------------- .nv.info                  --------------------------
	.section	.nv.info,"",@"SHT_CUDA_INFO"
	.align	4


	//----- nvinfo : EIATTR_REGCOUNT
	.align		4
        /*0000*/ 	.byte	0x04, 0x2f
        /*0002*/ 	.short	(.L_15 - .L_14)
	.align		4
.L_14:
        /*0004*/ 	.word	index@(_ZN7cutlass13device_kernelINS_4gemm6kernel13GemmUniversalIN4cute5tupleIJiiiiEEENS1_10collective13CollectiveMmaINS1_34MainloopSm90TmaGmmaWarpSpecializedILi7ENS5_IJNS4_1CILi1EEESB_SB_EEENS1_35KernelTmaWarpSpecializedCooperativeEEENS5_IJNSA_ILi256EEENSA_ILi64EEENSA_ILi32EEEEEEaNS5_IJlSB_lEEEaSJ_NS4_8TiledMMAINS4_8MMA_AtomIJNS4_4SM904GMMA26MMA_64x64x32_S32S8S8_SS_TNEEEENS4_6LayoutINS5_IJNSA_ILi2EEESB_SB_EEENS5_IJSB_NSA_ILi0EEEST_EEEEENS5_IJNS4_10UnderscoreESW_SW_EEEEENS4_13SM90_TMA_LOADENS4_14ComposedLayoutINS4_7SwizzleILi1ELi4ELi3EEENS4_18smem_ptr_flag_bitsILi8EEENSQ_INS5_IJNSA_ILi8EEESH_EEENS5_IJSH_SB_EEEEEEEvNS4_8identityESZ_S19_vS1A_EENS_8epilogue10collective6detail29Sm90TmaWarpSpecializedAdapterINS1D_15DefaultEpilogueIaSJ_SJ_NS1C_6thread17LinearCombinationIaLi1EiiLNS1H_9ScaleType4KindE0ELNS_15FloatRoundStyleE2EaEENS1_15EpilogueDefaultEEEEEvvEEEEvNT_6ParamsE)
        /*0008*/ 	.word	0x000000a8


	//----- nvinfo : EIATTR_FRAME_SIZE
	.align		4
.L_15:
        /*000c*/ 	.byte	0x04, 0x11
        /*000e*/ 	.short	(.L_17 - .L_16)
	.align		4
.L_16:
        /*0010*/ 	.word	index@(_ZN7cutlass13device_kernelINS_4gemm6kernel13GemmUniversalIN4cute5tupleIJiiiiEEENS1_10collective13CollectiveMmaINS1_34MainloopSm90TmaGmmaWarpSpecializedILi7ENS5_IJNS4_1CILi1EEESB_SB_EEENS1_35KernelTmaWarpSpecializedCooperativeEEENS5_IJNSA_ILi256EEENSA_ILi64EEENSA_ILi32EEEEEEaNS5_IJlSB_lEEEaSJ_NS4_8TiledMMAINS4_8MMA_AtomIJNS4_4SM904GMMA26MMA_64x64x32_S32S8S8_SS_TNEEEENS4_6LayoutINS5_IJNSA_ILi2EEESB_SB_EEENS5_IJSB_NSA_ILi0EEEST_EEEEENS5_IJNS4_10UnderscoreESW_SW_EEEEENS4_13SM90_TMA_LOADENS4_14ComposedLayoutINS4_7SwizzleILi1ELi4ELi3EEENS4_18smem_ptr_flag_bitsILi8EEENSQ_INS5_IJNSA_ILi8EEESH_EEENS5_IJSH_SB_EEEEEEEvNS4_8identityESZ_S19_vS1A_EENS_8epilogue10collective6detail29Sm90TmaWarpSpecializedAdapterINS1D_15DefaultEpilogueIaSJ_SJ_NS1C_6thread17LinearCombinationIaLi1EiiLNS1H_9ScaleType4KindE0ELNS_15FloatRoundStyleE2EaEENS1_15EpilogueDefaultEEEEEvvEEEEvNT_6ParamsE)
        /*0014*/ 	.word	0x00000000


	//----- nvinfo : EIATTR_MIN_STACK_SIZE
	.align		4
.L_17:
        /*0018*/ 	.byte	0x04, 0x12
        /*001a*/ 	.short	(.L_19 - .L_18)
	.align		4
.L_18:
        /*001c*/ 	.word	index@(_ZN7cutlass13device_kernelINS_4gemm6kernel13GemmUniversalIN4cute5tupleIJiiiiEEENS1_10collective13CollectiveMmaINS1_34MainloopSm90TmaGmmaWarpSpecializedILi7ENS5_IJNS4_1CILi1EEESB_SB_EEENS1_35KernelTmaWarpSpecializedCooperativeEEENS5_IJNSA_ILi256EEENSA_ILi64EEENSA_ILi32EEEEEEaNS5_IJlSB_lEEEaSJ_NS4_8TiledMMAINS4_8MMA_AtomIJNS4_4SM904GMMA26MMA_64x64x32_S32S8S8_SS_TNEEEENS4_6LayoutINS5_IJNSA_ILi2EEESB_SB_EEENS5_IJSB_NSA_ILi0EEEST_EEEEENS5_IJNS4_10UnderscoreESW_SW_EEEEENS4_13SM90_TMA_LOADENS4_14ComposedLayoutINS4_7SwizzleILi1ELi4ELi3EEENS4_18smem_ptr_flag_bitsILi8EEENSQ_INS5_IJNSA_ILi8EEESH_EEENS5_IJSH_SB_EEEEEEEvNS4_8identityESZ_S19_vS1A_EENS_8epilogue10collective6detail29Sm90TmaWarpSpecializedAdapterINS1D_15DefaultEpilogueIaSJ_SJ_NS1C_6thread17LinearCombinationIaLi1EiiLNS1H_9ScaleType4KindE0ELNS_15FloatRoundStyleE2EaEENS1_15EpilogueDefaultEEEEEvvEEEEvNT_6ParamsE)
        /*0020*/ 	.word	0x00000000
.L_19:


//--------------------- .nv.compat                --------------------------
	.section	.nv.compat,"",@"SHT_CUDA_COMPAT_INFO"
	.align	4
        /*0000*/ 	.byte	0x02, 0x09, 0x01, 0x00, 0x02, 0x02, 0x04, 0x00, 0x02, 0x05, 0x05, 0x00, 0x03, 0x07, 0x01, 0x01
        /*0010*/ 	.byte	0x02, 0x03, 0x01, 0x00, 0x02, 0x06, 0x01, 0x00, 0x04, 0x0b, 0x08, 0x00, 0x00, 0x00, 0x00, 0x00
        /*0020*/ 	.byte	0x00, 0x00, 0x00, 0x00


//--------------------- .nv.info._ZN7cutlass13device_kernelINS_4gemm6kernel13GemmUniversalIN4cute5tupleIJiiiiEEENS1_10collective13CollectiveMmaINS1_34MainloopSm90TmaGmmaWarpSpecializedILi7ENS5_IJNS4_1CILi1EEESB_SB_EEENS1_35KernelTmaWarpSpecializedCooperativeEEENS5_IJNSA_ILi256EEENSA_ILi64EEENSA_ILi32EEEEEEaNS5_IJlSB_lEEEaSJ_NS4_8TiledMMAINS4_8MMA_AtomIJNS4_4SM904GMMA26MMA_64x64x32_S32S8S8_SS_TNEEEENS4_6LayoutINS5_IJNSA_ILi2EEESB_SB_EEENS5_IJSB_NSA_ILi0EEEST_EEEEENS5_IJNS4_10UnderscoreESW_SW_EEEEENS4_13SM90_TMA_LOADENS4_14ComposedLayoutINS4_7SwizzleILi1ELi4ELi3EEENS4_18smem_ptr_flag_bitsILi8EEENSQ_INS5_IJNSA_ILi8EEESH_EEENS5_IJSH_SB_EEEEEEEvNS4_8identityESZ_S19_vS1A_EENS_8epilogue10collective6detail29Sm90TmaWarpSpecializedAdapterINS1D_15DefaultEpilogueIaSJ_SJ_NS1C_6thread17LinearCombinationIaLi1EiiLNS1H_9ScaleType4KindE0ELNS_15FloatRoundStyleE2EaEENS1_15EpilogueDefaultEEEEEvvEEEEvNT_6ParamsE --------------------------
	.section	.nv.info._ZN7cutlass13device_kernelINS_4gemm6kernel13GemmUniversalIN4cute5tupleIJiiiiEEENS1_10collective13CollectiveMmaINS1_34MainloopSm90TmaGmmaWarpSpecializedILi7ENS5_IJNS4_1CILi1EEESB_SB_EEENS1_35KernelTmaWarpSpecializedCooperativeEEENS5_IJNSA_ILi256EEENSA_ILi64EEENSA_ILi32EEEEEEaNS5_IJlSB_lEEEaSJ_NS4_8TiledMMAINS4_8MMA_AtomIJNS4_4SM904GMMA26MMA_64x64x32_S32S8S8_SS_TNEEEENS4_6LayoutINS5_IJNSA_ILi2EEESB_SB_EEENS5_IJSB_NSA_ILi0EEEST_EEEEENS5_IJNS4_10UnderscoreESW_SW_EEEEENS4_13SM90_TMA_LOADENS4_14ComposedLayoutINS4_7SwizzleILi1ELi4ELi3EEENS4_18smem_ptr_flag_bitsILi8EEENSQ_INS5_IJNSA_ILi8EEESH_EEENS5_IJSH_SB_EEEEEEEvNS4_8identityESZ_S19_vS1A_EENS_8epilogue10collective6detail29Sm90TmaWarpSpecializedAdapterINS1D_15DefaultEpilogueIaSJ_SJ_NS1C_6thread17LinearCombinationIaLi1EiiLNS1H_9ScaleType4KindE0ELNS_15FloatRoundStyleE2EaEENS1_15EpilogueDefaultEEEEEvvEEEEvNT_6ParamsE,"",@"SHT_CUDA_INFO"
	.sectionflags	@""
	.align	4


	//----- nvinfo : EIATTR_CUDA_API_VERSION
	.align		4
        /*0000*/ 	.byte	0x04, 0x37
        /*0002*/ 	.short	(.L_21 - .L_20)
.L_20:
        /*0004*/ 	.word	0x00000082


	//----- nvinfo : EIATTR_KPARAM_INFO
	.align		4
.L_21:
        /*0008*/ 	.byte	0x04, 0x17
        /*000a*/ 	.short	(.L_23 - .L_22)
.L_22:
        /*000c*/ 	.word	0x00000000
        /*0010*/ 	.short	0x0000
        /*0012*/ 	.short	0x0070
        /*0014*/ 	.byte	0x00, 0xf0, 0x01, 0x10


	//----- nvinfo : EIATTR_SPARSE_MMA_MASK
	.align		4
.L_23:
        /*0018*/ 	.byte	0x03, 0x50
        /*001a*/ 	.short	0x0000


	//----- nvinfo : EIATTR_MAXREG_COUNT
	.align		4
        /*001c*/ 	.byte	0x03, 0x1b
        /*001e*/ 	.short	0x00a8


	//----- nvinfo : EIATTR_NUM_BARRIERS
	.align		4
        /*0020*/ 	.byte	0x02, 0x4c
        /*0022*/ 	.byte	0x01
	.zero		1


	//----- nvinfo : EIATTR_EXTERNS
	.align		4
        /*0024*/ 	.byte	0x04, 0x0f
        /*0026*/ 	.short	(.L_25 - .L_24)


	//   ....[0]....
	.align		4
.L_24:
        /*0028*/ 	.word	index@(__assertfail)


	//----- nvinfo : EIATTR_MERCURY_ISA_VERSION
	.align		4
.L_25:
        /*002c*/ 	.byte	0x03, 0x5f
        /*002e*/ 	.short	0x0101


	//----- nvinfo : EIATTR_INT_WARP_WIDE_INSTR_OFFSETS
	.align		4
        /*0030*/ 	.byte	0x04, 0x31
        /*0032*/ 	.short	(.L_27 - .L_26)


	//   ....[0]....
.L_26:
        /*0034*/ 	.word	0x00000410


	//   ....[1]....
        /*0038*/ 	.word	0x00000440


	//   ....[2]....
        /*003c*/ 	.word	0x00000520


	//----- nvinfo : EIATTR_COOP_GROUP_MASK_REGIDS
	.align		4
.L_27:
        /*0040*/ 	.byte	0x04, 0x29
        /*0042*/ 	.short	(.L_29 - .L_28)


	//   ....[0]....
.L_28:
        /*0044*/ 	.word	0xffffffff


	//   ....[1]....
        /*0048*/ 	.word	0xffffffff


	//   ....[2]....
        /*004c*/ 	.word	0xffffffff


	//   ....[3]....
        /*0050*/ 	.word	0xffffffff


	//   ....[4]....
        /*0054*/ 	.word	0xffffffff


	//----- nvinfo : EIATTR_COOP_GROUP_INSTR_OFFSETS
	.align		4
.L_29:
        /*0058*/ 	.byte	0x04, 0x28
        /*005a*/ 	.short	(.L_31 - .L_30)


	//   ....[0]....
.L_30:
        /*005c*/ 	.word	0x00000060


	//   ....[1]....
        /*0060*/ 	.word	0x00000070


	//   ....[2]....
        /*0064*/ 	.word	0x00000130


	//   ....[3]....
        /*0068*/ 	.word	0x00000320


	//   ....[4]....
        /*006c*/ 	.word	0x00000fc0


	//----- nvinfo : EIATTR_REG_RECONFIG
	.align		4
.L_31:
        /*0070*/ 	.byte	0x01, 0x54
	.zero		2


	//----- nvinfo : EIATTR_SYSCALL_OFFSETS
	.align		4
        /*0074*/ 	.byte	0x04, 0x46
        /*0076*/ 	.short	(.L_33 - .L_32)


	//   ....[0]....
.L_32:
        /*0078*/ 	.word	0x00001190


	//----- nvinfo : EIATTR_MBARRIER_INSTR_OFFSETS
	.align		4
.L_33:
        /*007c*/ 	.byte	0x04, 0x39
        /*007e*/ 	.short	(.L_35 - .L_34)


	//   ....[0]....
.L_34:
        /*0080*/ 	.word	0x00000230
        /*0084*/ 	.word	0x000000ff
        /*0088*/ 	.word	0x00000000
        /*008c*/ 	.short	0x0100
        /*008e*/ 	.byte	0x08
	.zero		1


	//   ....[1]....
        /*0090*/ 	.word	0x00000240
        /*0094*/ 	.word	0x000000ff
        /*0098*/ 	.word	0x00000038
        /*009c*/ 	.short	0x0100
        /*009e*/ 	.byte	0x08
	.zero		1


	//   ....[2]....
        /*00a0*/ 	.word	0x00000250
        /*00a4*/ 	.word	0x000000ff
        /*00a8*/ 	.word	0x00000008
        /*00ac*/ 	.short	0x0100
        /*00ae*/ 	.byte	0x08
	.zero		1


	//   ....[3]....
        /*00b0*/ 	.word	0x00000260
        /*00b4*/ 	.word	0x000000ff
        /*00b8*/ 	.word	0x00000040
        /*00bc*/ 	.short	0x0100
        /*00be*/ 	.byte	0x08
	.zero		1


	//   ....[4]....
        /*00c0*/ 	.word	0x00000270
        /*00c4*/ 	.word	0x000000ff
        /*00c8*/ 	.word	0x00000010
        /*00cc*/ 	.short	0x0100
        /*00ce*/ 	.byte	0x08
	.zero		1


	//   ....[5]....
        /*00d0*/ 	.word	0x00000280
        /*00d4*/ 	.word	0x000000ff
        /*00d8*/ 	.word	0x00000048
        /*00dc*/ 	.short	0x0100
        /*00de*/ 	.byte	0x08
	.zero		1


	//   ....[6]....
        /*00e0*/ 	.word	0x00000290
        /*00e4*/ 	.word	0x000000ff
        /*00e8*/ 	.word	0x00000018
        /*00ec*/ 	.short	0x0100
        /*00ee*/ 	.byte	0x08
	.zero		1


	//   ....[7]....
        /*00f0*/ 	.word	0x000002a0
        /*00f4*/ 	.word	0x000000ff
        /*00f8*/ 	.word	0x00000050
        /*00fc*/ 	.short	0x0100
        /*00fe*/ 	.byte	0x08
	.zero		1


	//   ....[8]....
        /*0100*/ 	.word	0x000002b0
        /*0104*/ 	.word	0x000000ff
        /*0108*/ 	.word	0x00000020
        /*010c*/ 	.short	0x0100
        /*010e*/ 	.byte	0x08
	.zero		1


	//   ....[9]....
        /*0110*/ 	.word	0x000002c0
        /*0114*/ 	.word	0x000000ff
        /*0118*/ 	.word	0x00000058
        /*011c*/ 	.short	0x0100
        /*011e*/ 	.byte	0x08
	.zero		1


	//   ....[10]....
        /*0120*/ 	.word	0x000002d0
        /*0124*/ 	.word	0x000000ff
        /*0128*/ 	.word	0x00000028
        /*012c*/ 	.short	0x0100
        /*012e*/ 	.byte	0x08
	.zero		1


	//   ....[11]....
        /*0130*/ 	.word	0x000002e0
        /*0134*/ 	.word	0x000000ff
        /*0138*/ 	.word	0x00000060
        /*013c*/ 	.short	0x0100
        /*013e*/ 	.byte	0x08
	.zero		1


	//   ....[12]....
        /*0140*/ 	.word	0x000002f0
        /*0144*/ 	.word	0x000000ff
        /*0148*/ 	.word	0x00000030
        /*014c*/ 	.short	0x0100
        /*014e*/ 	.byte	0x08
	.zero		1


	//   ....[13]....
        /*0150*/ 	.word	0x00000300
        /*0154*/ 	.word	0x000000ff
        /*0158*/ 	.word	0x00000068
        /*015c*/ 	.short	0x0100
        /*015e*/ 	.byte	0x08
	.zero		1


	//   ....[14]....
        /*0160*/ 	.word	0x00000590
        /*0164*/ 	.word	0x000000ff
        /*0168*/ 	.word	0x00000080
        /*016c*/ 	.short	0x0100
        /*016e*/ 	.byte	0x06
	.zero		1


	//   ....[15]....
        /*0170*/ 	.word	0x000005f0
        /*0174*/ 	.word	0x000000ff
        /*0178*/ 	.word	0x00000088
        /*017c*/ 	.short	0x0100
        /*017e*/ 	.byte	0x06
	.zero		1


	//   ....[16]....
        /*0180*/ 	.word	0x00001260
        /*0184*/ 	.word	0x00000003
        /*0188*/ 	.word	0x00000000
        /*018c*/ 	.short	0x010a
        /*018e*/ 	.byte	0x3f
	.zero		1


	//   ....[17]....
        /*0190*/ 	.word	0x000012a0
        /*0194*/ 	.word	0x00000003
        /*0198*/ 	.word	0x00000000
        /*019c*/ 	.short	0x010a
        /*019e*/ 	.byte	0x3f
	.zero		1


	//   ....[18]....
        /*01a0*/ 	.word	0x00001550
        /*01a4*/ 	.word	0x00000005
        /*01a8*/ 	.word	0x00000000
        /*01ac*/ 	.short	0x010a
        /*01ae*/ 	.byte	0x3f
	.zero		1


	//   ....[19]....
        /*01b0*/ 	.word	0x00001590
        /*01b4*/ 	.word	0x00000005
        /*01b8*/ 	.word	0x00000000
        /*01bc*/ 	.short	0x010a
        /*01be*/ 	.byte	0x3f
	.zero		1


	//   ....[20]....
        /*01c0*/ 	.word	0x000016e0
        /*01c4*/ 	.word	0x00000004
        /*01c8*/ 	.word	0x00000000
        /*01cc*/ 	.short	0x0101
        /*01ce*/ 	.byte	0x3f
	.zero		1


	//   ....[21]....
        /*01d0*/ 	.word	0x000018e0
        /*01d4*/ 	.word	0x00000000
        /*01d8*/ 	.word	0x00000000
        /*01dc*/ 	.short	0x0101
        /*01de*/ 	.byte	0x3f
	.zero		1


	//   ....[22]....
        /*01e0*/ 	.word	0x00005fe0
        /*01e4*/ 	.word	0x0000000e
        /*01e8*/ 	.word	0x00000038
        /*01ec*/ 	.short	0x010a
        /*01ee*/ 	.byte	0x3f
	.zero		1


	//   ....[23]....
        /*01f0*/ 	.word	0x000063c0
        /*01f4*/ 	.word	0x00000006
        /*01f8*/ 	.word	0x00000088
        /*01fc*/ 	.short	0x0101
        /*01fe*/ 	.byte	0x3f
	.zero		1


	//   ....[24]....
        /*0200*/ 	.word	0x00006ab0
        /*0204*/ 	.word	0x00000007
        /*0208*/ 	.word	0x00000000
        /*020c*/ 	.short	0x010a
        /*020e*/ 	.byte	0x3f
	.zero		1


	//   ....[25]....
        /*0210*/ 	.word	0x00006b30
        /*0214*/ 	.word	0x00000009
        /*0218*/ 	.word	0x00000000
        /*021c*/ 	.short	0x010a
        /*021e*/ 	.byte	0x3f
	.zero		1


	//   ....[26]....
        /*0220*/ 	.word	0x00006bc0
        /*0224*/ 	.word	0x00000006
        /*0228*/ 	.word	0x00000000
        /*022c*/ 	.short	0x010a
        /*022e*/ 	.byte	0x3f
	.zero		1


	//   ....[27]....
        /*0230*/ 	.word	0x00006c50
        /*0234*/ 	.word	0x00000009
        /*0238*/ 	.word	0x00000000
        /*023c*/ 	.short	0x010a
        /*023e*/ 	.byte	0x3f
	.zero		1


	//   ....[28]....
        /*0240*/ 	.word	0x00006ce0
        /*0244*/ 	.word	0x00000006
        /*0248*/ 	.word	0x00000000
        /*024c*/ 	.short	0x010a
        /*024e*/ 	.byte	0x3f
	.zero		1


	//   ....[29]....
        /*0250*/ 	.word	0x00006d70
        /*0254*/ 	.word	0x00000009
        /*0258*/ 	.word	0x00000000
        /*025c*/ 	.short	0x010a
        /*025e*/ 	.byte	0x3f
	.zero		1


	//   ....[30]....
        /*0260*/ 	.word	0x00006e00
        /*0264*/ 	.word	0x00000003
        /*0268*/ 	.word	0x00000000
        /*026c*/ 	.short	0x010a
        /*026e*/ 	.byte	0x3f
	.zero		1


	//   ....[31]....
        /*0270*/ 	.word	0x00006e60
        /*0274*/ 	.word	0x00000003
        /*0278*/ 	.word	0x00000000
        /*027c*/ 	.short	0x010a
        /*027e*/ 	.byte	0x3f
	.zero		1


	//   ....[32]....
        /*0280*/ 	.word	0x00006eb0
        /*0284*/ 	.word	0x00000005
        /*0288*/ 	.word	0x00000000
        /*028c*/ 	.short	0x010a
        /*028e*/ 	.byte	0x3f
	.zero		1


	//   ....[33]....
        /*0290*/ 	.word	0x00006f80
        /*0294*/ 	.word	0x0000000e
        /*0298*/ 	.word	0x00000038
        /*029c*/ 	.short	0x010a
        /*029e*/ 	.byte	0x3f
	.zero		1


	//   ....[34]....
        /*02a0*/ 	.word	0x00007050
        /*02a4*/ 	.word	0x00000007
        /*02a8*/ 	.word	0x00000000
        /*02ac*/ 	.short	0x010a
        /*02ae*/ 	.byte	0x3f
	.zero		1


	//   ....[35]....
        /*02b0*/ 	.word	0x000070a0
        /*02b4*/ 	.word	0x00000009
        /*02b8*/ 	.word	0x00000000
        /*02bc*/ 	.short	0x010a
        /*02be*/ 	.byte	0x3f
	.zero		1


	//   ....[36]....
        /*02c0*/ 	.word	0x000070f0
        /*02c4*/ 	.word	0x00000006
        /*02c8*/ 	.word	0x00000000
        /*02cc*/ 	.short	0x010a
        /*02ce*/ 	.byte	0x3f
	.zero		1


	//   ....[37]....
        /*02d0*/ 	.word	0x00007140
        /*02d4*/ 	.word	0x00000009
        /*02d8*/ 	.word	0x00000000
        /*02dc*/ 	.short	0x010a
        /*02de*/ 	.byte	0x3f
	.zero		1


	//   ....[38]....
        /*02e0*/ 	.word	0x00007190
        /*02e4*/ 	.word	0x00000006
        /*02e8*/ 	.word	0x00000000
        /*02ec*/ 	.short	0x010a
        /*02ee*/ 	.byte	0x3f
	.zero		1


	//   ....[39]....
        /*02f0*/ 	.word	0x000071e0
        /*02f4*/ 	.word	0x00000009
        /*02f8*/ 	.word	0x00000000
        /*02fc*/ 	.short	0x010a
        /*02fe*/ 	.byte	0x3f
	.zero		1


	//----- nvinfo : EIATTR_NUM_MBARRIERS
	.align		4
.L_35:
        /*0300*/ 	.byte	0x03, 0x38
        /*0302*/ 	.short	0x0010


	//----- nvinfo : EIATTR_EXIT_INSTR_OFFSETS
	.align		4
        /*0304*/ 	.byte	0x04, 0x1c
        /*0306*/ 	.short	(.L_37 - .L_36)


	//   ....[0]....
.L_36:
        /*0308*/ 	.word	0x00000640


	//   ....[1]....
        /*030c*/ 	.word	0x00000f00


	//   ....[2]....
        /*0310*/ 	.word	0x00005650


	//   ....[3]....
        /*0314*/ 	.word	0x00005c80


	//   ....[4]....
        /*0318*/ 	.word	0x00006e50


	//----- nvinfo : EIATTR_MAX_THREADS
	.align		4
.L_37:
        /*031c*/ 	.byte	0x04, 0x05
        /*031e*/ 	.short	(.L_39 - .L_38)
.L_38:
        /*0320*/ 	.word	0x00000180
        /*0324*/ 	.word	0x00000001
        /*0328*/ 	.word	0x00000001


	//----- nvinfo : EIATTR_CRS_STACK_SIZE
	.align		4
.L_39:
        /*032c*/ 	.byte	0x04, 0x1e
        /*032e*/ 	.short	(.L_41 - .L_40)
.L_40:
        /*0330*/ 	.word	0x00000000


	//----- nvinfo : EIATTR_CBANK_PARAM_SIZE
	.align		4
.L_41:
        /*0334*/ 	.byte	0x03, 0x19
        /*0336*/ 	.short	0x0470


	//----- nvinfo : EIATTR_PARAM_CBANK
	.align		4
        /*0338*/ 	.byte	0x04, 0x0a
        /*033a*/ 	.short	(.L_43 - .L_42)
	.align		4
.L_42:
        /*033c*/ 	.word	index@(.nv.constant0._ZN7cutlass13device_kernelINS_4gemm6kernel13GemmUniversalIN4cute5tupleIJiiiiEEENS1_10collective13CollectiveMmaINS1_34MainloopSm90TmaGmmaWarpSpecializedILi7ENS5_IJNS4_1CILi1EEESB_SB_EEENS1_35KernelTmaWarpSpecializedCooperativeEEENS5_IJNSA_ILi256EEENSA_ILi64EEENSA_ILi32EEEEEEaNS5_IJlSB_lEEEaSJ_NS4_8TiledMMAINS4_8MMA_AtomIJNS4_4SM904GMMA26MMA_64x64x32_S32S8S8_SS_TNEEEENS4_6LayoutINS5_IJNSA_ILi2EEESB_SB_EEENS5_IJSB_NSA_ILi0EEEST_EEEEENS5_IJNS4_10UnderscoreESW_SW_EEEEENS4_13SM90_TMA_LOADENS4_14ComposedLayoutINS4_7SwizzleILi1ELi4ELi3EEENS4_18smem_ptr_flag_bitsILi8EEENSQ_INS5_IJNSA_ILi8EEESH_EEENS5_IJSH_SB_EEEEEEEvNS4_8identityESZ_S19_vS1A_EENS_8epilogue10collective6detail29Sm90TmaWarpSpecializedAdapterINS1D_15DefaultEpilogueIaSJ_SJ_NS1C_6thread17LinearCombinationIaLi1EiiLNS1H_9ScaleType4KindE0ELNS_15FloatRoundStyleE2EaEENS1_15EpilogueDefaultEEEEEvvEEEEvNT_6ParamsE)
        /*0340*/ 	.short	0x0210
        /*0342*/ 	.short	0x0470


	//----- nvinfo : EIATTR_SW_WAR
	.align		4
.L_43:
        /*0344*/ 	.byte	0x04, 0x36
        /*0346*/ 	.short	(.L_45 - .L_44)
.L_44:
        /*0348*/ 	.word	0x00000008
.L_45:


//--------------------- .nv.callgraph             --------------------------
	.section	.nv.callgraph,"",@"SHT_CUDA_CALLGRAPH"
	.align	4
	.sectionentsize	8
	.align		4
        /*0000*/ 	.word	0x00000000
	.align		4
        /*0004*/ 	.word	0xffffffff
	.align		4
        /*0008*/ 	.word	index@(_ZN7cutlass13device_kernelINS_4gemm6kernel13GemmUniversalIN4cute5tupleIJiiiiEEENS1_10collective13CollectiveMmaINS1_34MainloopSm90TmaGmmaWarpSpecializedILi7ENS5_IJNS4_1CILi1EEESB_SB_EEENS1_35KernelTmaWarpSpecializedCooperativeEEENS5_IJNSA_ILi256EEENSA_ILi64EEENSA_ILi32EEEEEEaNS5_IJlSB_lEEEaSJ_NS4_8TiledMMAINS4_8MMA_AtomIJNS4_4SM904GMMA26MMA_64x64x32_S32S8S8_SS_TNEEEENS4_6LayoutINS5_IJNSA_ILi2EEESB_SB_EEENS5_IJSB_NSA_ILi0EEEST_EEEEENS5_IJNS4_10UnderscoreESW_SW_EEEEENS4_13SM90_TMA_LOADENS4_14ComposedLayoutINS4_7SwizzleILi1ELi4ELi3EEENS4_18smem_ptr_flag_bitsILi8EEENSQ_INS5_IJNSA_ILi8EEESH_EEENS5_IJSH_SB_EEEEEEEvNS4_8identityESZ_S19_vS1A_EENS_8epilogue10collective6detail29Sm90TmaWarpSpecializedAdapterINS1D_15DefaultEpilogueIaSJ_SJ_NS1C_6thread17LinearCombinationIaLi1EiiLNS1H_9ScaleType4KindE0ELNS_15FloatRoundStyleE2EaEENS1_15EpilogueDefaultEEEEEvvEEEEvNT_6ParamsE)
	.align		4
        /*000c*/ 	.word	index@(__assertfail)
	.align		4
        /*0010*/ 	.word	0x00000000
	.align		4
        /*0014*/ 	.word	0xfffffffe
	.align		4
        /*0018*/ 	.word	0x00000000
	.align		4
        /*001c*/ 	.word	0xfffffffd
	.align		4
        /*0020*/ 	.word	0x00000000
	.align		4
        /*0024*/ 	.word	0xfffffffc


//--------------------- .nv.constant4             --------------------------
	.section	.nv.constant4,"a",@progbits
	.align	8
	.align		8
.nv.constant4:
        /*0000*/ 	.dword	__assertfail
	.align		8
        /*0008*/ 	.dword	__unnamed_1
	.align		8
        /*0010*/ 	.dword	_ZN40_INTERNAL_15acacd6_4_k_cu_d3fa32cd_248274cuda3std3__45__cpo5beginE
	.align		8
        /*0018*/ 	.dword	_ZN40_INTERNAL_15acacd6_4_k_cu_d3fa32cd_248274cuda3std3__45__cpo3endE
	.align		8
        /*0020*/ 	.dword	_ZN40_INTERNAL_15acacd6_4_k_cu_d3fa32cd_248274cuda3std3__45__cpo6cbeginE
	.align		8
        /*0028*/ 	.dword	_ZN40_INTERNAL_15acacd6_4_k_cu_d3fa32cd_248274cuda3std3__45__cpo4cendE
	.align		8
        /*0030*/ 	.dword	_ZN40_INTERNAL_15acacd6_4_k_cu_d3fa32cd_248274cuda3std3__442_GLOBAL__N__15acacd6_4_k_cu_d3fa32cd_248276ignoreE
	.align		8
        /*0038*/ 	.dword	_ZN40_INTERNAL_15acacd6_4_k_cu_d3fa32cd_248274cuda3std3__419piecewise_constructE
	.align		8
        /*0040*/ 	.dword	_ZN40_INTERNAL_15acacd6_4_k_cu_d3fa32cd_248274cuda3std3__48in_placeE
	.align		8
        /*0048*/ 	.dword	_ZN40_INTERNAL_15acacd6_4_k_cu_d3fa32cd_248274cuda3std6ranges3__45__cpo4swapE
	.align		8
        /*0050*/ 	.dword	_ZN40_INTERNAL_15acacd6_4_k_cu_d3fa32cd_248274cuda3std6ranges3__45__cpo9iter_moveE
	.align		8
        /*0058*/ 	.dword	_ZN40_INTERNAL_15acacd6_4_k_cu_d3fa32cd_248274cute7productE
	.align		8
        /*0060*/ 	.dword	_ZN40_INTERNAL_15acacd6_4_k_cu_d3fa32cd_248274cute1_E
	.align		8
        /*0068*/ 	.dword	$str$22
	.align		8
        /*0070*/ 	.dword	$str$23


//--------------------- .text._ZN7cutlass13device_kernelINS_4gemm6kernel13GemmUniversalIN4cute5tupleIJiiiiEEENS1_10collective13CollectiveMmaINS1_34MainloopSm90TmaGmmaWarpSpecializedILi7ENS5_IJNS4_1CILi1EEESB_SB_EEENS1_35KernelTmaWarpSpecializedCooperativeEEENS5_IJNSA_ILi256EEENSA_ILi64EEENSA_ILi32EEEEEEaNS5_IJlSB_lEEEaSJ_NS4_8TiledMMAINS4_8MMA_AtomIJNS4_4SM904GMMA26MMA_64x64x32_S32S8S8_SS_TNEEEENS4_6LayoutINS5_IJNSA_ILi2EEESB_SB_EEENS5_IJSB_NSA_ILi0EEEST_EEEEENS5_IJNS4_10UnderscoreESW_SW_EEEEENS4_13SM90_TMA_LOADENS4_14ComposedLayoutINS4_7SwizzleILi1ELi4ELi3EEENS4_18smem_ptr_flag_bitsILi8EEENSQ_INS5_IJNSA_ILi8EEESH_EEENS5_IJSH_SB_EEEEEEEvNS4_8identityESZ_S19_vS1A_EENS_8epilogue10collective6detail29Sm90TmaWarpSpecializedAdapterINS1D_15DefaultEpilogueIaSJ_SJ_NS1C_6thread17LinearCombinationIaLi1EiiLNS1H_9ScaleType4KindE0ELNS_15FloatRoundStyleE2EaEENS1_15EpilogueDefaultEEEEEvvEEEEvNT_6ParamsE --------------------------
	.section	.text._ZN7cutlass13device_kernelINS_4gemm6kernel13GemmUniversalIN4cute5tupleIJiiiiEEENS1_10collective13CollectiveMmaINS1_34MainloopSm90TmaGmmaWarpSpecializedILi7ENS5_IJNS4_1CILi1EEESB_SB_EEENS1_35KernelTmaWarpSpecializedCooperativeEEENS5_IJNSA_ILi256EEENSA_ILi64EEENSA_ILi32EEEEEEaNS5_IJlSB_lEEEaSJ_NS4_8TiledMMAINS4_8MMA_AtomIJNS4_4SM904GMMA26MMA_64x64x32_S32S8S8_SS_TNEEEENS4_6LayoutINS5_IJNSA_ILi2EEESB_SB_EEENS5_IJSB_NSA_ILi0EEEST_EEEEENS5_IJNS4_10UnderscoreESW_SW_EEEEENS4_13SM90_TMA_LOADENS4_14ComposedLayoutINS4_7SwizzleILi1ELi4ELi3EEENS4_18smem_ptr_flag_bitsILi8EEENSQ_INS5_IJNSA_ILi8EEESH_EEENS5_IJSH_SB_EEEEEEEvNS4_8identityESZ_S19_vS1A_EENS_8epilogue10collective6detail29Sm90TmaWarpSpecializedAdapterINS1D_15DefaultEpilogueIaSJ_SJ_NS1C_6thread17LinearCombinationIaLi1EiiLNS1H_9ScaleType4KindE0ELNS_15FloatRoundStyleE2EaEENS1_15EpilogueDefaultEEEEEvvEEEEvNT_6ParamsE,"ax",@progbits
	.align	128
.text._ZN7cutlass13device_kernelINS_4gemm6kernel13GemmUniversalIN4cute5tupleIJiiiiEEENS1_10collective13CollectiveMmaINS1_34MainloopSm90TmaGmmaWarpSpecializedILi7ENS5_IJNS4_1CILi1EEESB_SB_EEENS1_35KernelTmaWarpSpecializedCooperativeEEENS5_IJNSA_ILi256EEENSA_ILi64EEENSA_ILi32EEEEEEaNS5_IJlSB_lEEEaSJ_NS4_8TiledMMAINS4_8MMA_AtomIJNS4_4SM904GMMA26MMA_64x64x32_S32S8S8_SS_TNEEEENS4_6LayoutINS5_IJNSA_ILi2EEESB_SB_EEENS5_IJSB_NSA_ILi0EEEST_EEEEENS5_IJNS4_10UnderscoreESW_SW_EEEEENS4_13SM90_TMA_LOADENS4_14ComposedLayoutINS4_7SwizzleILi1ELi4ELi3EEENS4_18smem_ptr_flag_bitsILi8EEENSQ_INS5_IJNSA_ILi8EEESH_EEENS5_IJSH_SB_EEEEEEEvNS4_8identityESZ_S19_vS1A_EENS_8epilogue10collective6detail29Sm90TmaWarpSpecializedAdapterINS1D_15DefaultEpilogueIaSJ_SJ_NS1C_6thread17LinearCombinationIaLi1EiiLNS1H_9ScaleType4KindE0ELNS_15FloatRoundStyleE2EaEENS1_15EpilogueDefaultEEEEEvvEEEEvNT_6ParamsE:
        .type           _ZN7cutlass13device_kernelINS_4gemm6kernel13GemmUniversalIN4cute5tupleIJiiiiEEENS1_10collective13CollectiveMmaINS1_34MainloopSm90TmaGmmaWarpSpecializedILi7ENS5_IJNS4_1CILi1EEESB_SB_EEENS1_35KernelTmaWarpSpecializedCooperativeEEENS5_IJNSA_ILi256EEENSA_ILi64EEENSA_ILi32EEEEEEaNS5_IJlSB_lEEEaSJ_NS4_8TiledMMAINS4_8MMA_AtomIJNS4_4SM904GMMA26MMA_64x64x32_S32S8S8_SS_TNEEEENS4_6LayoutINS5_IJNSA_ILi2EEESB_SB_EEENS5_IJSB_NSA_ILi0EEEST_EEEEENS5_IJNS4_10UnderscoreESW_SW_EEEEENS4_13SM90_TMA_LOADENS4_14ComposedLayoutINS4_7SwizzleILi1ELi4ELi3EEENS4_18smem_ptr_flag_bitsILi8EEENSQ_INS5_IJNSA_ILi8EEESH_EEENS5_IJSH_SB_EEEEEEEvNS4_8identityESZ_S19_vS1A_EENS_8epilogue10collective6detail29Sm90TmaWarpSpecializedAdapterINS1D_15DefaultEpilogueIaSJ_SJ_NS1C_6thread17LinearCombinationIaLi1EiiLNS1H_9ScaleType4KindE0ELNS_15FloatRoundStyleE2EaEENS1_15EpilogueDefaultEEEEEvvEEEEvNT_6ParamsE,@function
        .size           _ZN7cutlass13device_kernelINS_4gemm6kernel13GemmUniversalIN4cute5tupleIJiiiiEEENS1_10collective13CollectiveMmaINS1_34MainloopSm90TmaGmmaWarpSpecializedILi7ENS5_IJNS4_1CILi1EEESB_SB_EEENS1_35KernelTmaWarpSpecializedCooperativeEEENS5_IJNSA_ILi256EEENSA_ILi64EEENSA_ILi32EEEEEEaNS5_IJlSB_lEEEaSJ_NS4_8TiledMMAINS4_8MMA_AtomIJNS4_4SM904GMMA26MMA_64x64x32_S32S8S8_SS_TNEEEENS4_6LayoutINS5_IJNSA_ILi2EEESB_SB_EEENS5_IJSB_NSA_ILi0EEEST_EEEEENS5_IJNS4_10UnderscoreESW_SW_EEEEENS4_13SM90_TMA_LOADENS4_14ComposedLayoutINS4_7SwizzleILi1ELi4ELi3EEENS4_18smem_ptr_flag_bitsILi8EEENSQ_INS5_IJNSA_ILi8EEESH_EEENS5_IJSH_SB_EEEEEEEvNS4_8identityESZ_S19_vS1A_EENS_8epilogue10collective6detail29Sm90TmaWarpSpecializedAdapterINS1D_15DefaultEpilogueIaSJ_SJ_NS1C_6thread17LinearCombinationIaLi1EiiLNS1H_9ScaleType4KindE0ELNS_15FloatRoundStyleE2EaEENS1_15EpilogueDefaultEEEEEvvEEEEvNT_6ParamsE,(.L_x_204 - _ZN7cutlass13device_kernelINS_4gemm6kernel13GemmUniversalIN4cute5tupleIJiiiiEEENS1_10collective13CollectiveMmaINS1_34MainloopSm90TmaGmmaWarpSpecializedILi7ENS5_IJNS4_1CILi1EEESB_SB_EEENS1_35KernelTmaWarpSpecializedCooperativeEEENS5_IJNSA_ILi256EEENSA_ILi64EEENSA_ILi32EEEEEEaNS5_IJlSB_lEEEaSJ_NS4_8TiledMMAINS4_8MMA_AtomIJNS4_4SM904GMMA26MMA_64x64x32_S32S8S8_SS_TNEEEENS4_6LayoutINS5_IJNSA_ILi2EEESB_SB_EEENS5_IJSB_NSA_ILi0EEEST_EEEEENS5_IJNS4_10UnderscoreESW_SW_EEEEENS4_13SM90_TMA_LOADENS4_14ComposedLayoutINS4_7SwizzleILi1ELi4ELi3EEENS4_18smem_ptr_flag_bitsILi8EEENSQ_INS5_IJNSA_ILi8EEESH_EEENS5_IJSH_SB_EEEEEEEvNS4_8identityESZ_S19_vS1A_EENS_8epilogue10collective6detail29Sm90TmaWarpSpecializedAdapterINS1D_15DefaultEpilogueIaSJ_SJ_NS1C_6thread17LinearCombinationIaLi1EiiLNS1H_9ScaleType4KindE0ELNS_15FloatRoundStyleE2EaEENS1_15EpilogueDefaultEEEEEvvEEEEvNT_6ParamsE)
        .other          _ZN7cutlass13device_kernelINS_4gemm6kernel13GemmUniversalIN4cute5tupleIJiiiiEEENS1_10collective13CollectiveMmaINS1_34MainloopSm90TmaGmmaWarpSpecializedILi7ENS5_IJNS4_1CILi1EEESB_SB_EEENS1_35KernelTmaWarpSpecializedCooperativeEEENS5_IJNSA_ILi256EEENSA_ILi64EEENSA_ILi32EEEEEEaNS5_IJlSB_lEEEaSJ_NS4_8TiledMMAINS4_8MMA_AtomIJNS4_4SM904GMMA26MMA_64x64x32_S32S8S8_SS_TNEEEENS4_6LayoutINS5_IJNSA_ILi2EEESB_SB_EEENS5_IJSB_NSA_ILi0EEEST_EEEEENS5_IJNS4_10UnderscoreESW_SW_EEEEENS4_13SM90_TMA_LOADENS4_14ComposedLayoutINS4_7SwizzleILi1ELi4ELi3EEENS4_18smem_ptr_flag_bitsILi8EEENSQ_INS5_IJNSA_ILi8EEESH_EEENS5_IJSH_SB_EEEEEEEvNS4_8identityESZ_S19_vS1A_EENS_8epilogue10collective6detail29Sm90TmaWarpSpecializedAdapterINS1D_15DefaultEpilogueIaSJ_SJ_NS1C_6thread17LinearCombinationIaLi1EiiLNS1H_9ScaleType4KindE0ELNS_15FloatRoundStyleE2EaEENS1_15EpilogueDefaultEEEEEvvEEEEvNT_6ParamsE,@"STO_CUDA_ENTRY STV_DEFAULT"
_ZN7cutlass13device_kernelINS_4gemm6kernel13GemmUniversalIN4cute5tupleIJiiiiEEENS1_10collective13CollectiveMmaINS1_34MainloopSm90TmaGmmaWarpSpecializedILi7ENS5_IJNS4_1CILi1EEESB_SB_EEENS1_35KernelTmaWarpSpecializedCooperativeEEENS5_IJNSA_ILi256EEENSA_ILi64EEENSA_ILi32EEEEEEaNS5_IJlSB_lEEEaSJ_NS4_8TiledMMAINS4_8MMA_AtomIJNS4_4SM904GMMA26MMA_64x64x32_S32S8S8_SS_TNEEEENS4_6LayoutINS5_IJNSA_ILi2EEESB_SB_EEENS5_IJSB_NSA_ILi0EEEST_EEEEENS5_IJNS4_10UnderscoreESW_SW_EEEEENS4_13SM90_TMA_LOADENS4_14ComposedLayoutINS4_7SwizzleILi1ELi4ELi3EEENS4_18smem_ptr_flag_bitsILi8EEENSQ_INS5_IJNSA_ILi8EEESH_EEENS5_IJSH_SB_EEEEEEEvNS4_8identityESZ_S19_vS1A_EENS_8epilogue10collective6detail29Sm90TmaWarpSpecializedAdapterINS1D_15DefaultEpilogueIaSJ_SJ_NS1C_6thread17LinearCombinationIaLi1EiiLNS1H_9ScaleType4KindE0ELNS_15FloatRoundStyleE2EaEENS1_15EpilogueDefaultEEEEEvvEEEEvNT_6ParamsE:
[----:B------:R-:W0:Y:S01]  /*0000*/  LDC R1, c[0x0][0x28] ;  /* 0x00000a00ff017b82 */ /* 0x000e220000000800 */
[----:B------:R-:W1:Y:S01]  /*0010*/  S2R R18, SR_TID.X ;  /* 0x0000000000127919 */ /* 0x000e620000002100 */
[----:B------:R-:W-:Y:S01]  /*0020*/  ELECT P0, URZ, PT ;  /* 0x00000000003f782f */ /* 0x000fe20003800000 */
[----:B------:R-:W-:Y:S01]  /*0030*/  BSSY B0, `(.L_x_0) ;  /* 0x000000f000007945 */ /* 0x000fe20003800000 */
[--C-:B-1----:R-:W-:Y:S02]  /*0040*/  SHF.R.U32.HI R0, RZ, 0x5, R18.reuse ;  /* 0x00000005ff007819 */ /* 0x102fe40000011612 */
[----:B------:R-:W-:-:S03]  /*0050*/  SHF.R.U32.HI R2, RZ, 0x7, R18 ;  /* 0x00000007ff027819 */ /* 0x000fc60000011612 */
[----:B------:R-:W1:Y:S04]  /*0060*/  SHFL.IDX PT, R5, R0, RZ, 0x1f ;  /* 0x00001fff00057589 */ /* 0x000e6800000e0000 */
[----:B------:R2:W3:Y:S01]  /*0070*/  SHFL.IDX PT, R8, R2, RZ, 0x1f ;  /* 0x00001fff02087589 */ /* 0x0004e200000e0000 */
[----:B-1----:R-:W-:-:S13]  /*0080*/  ISETP.NE.OR P0, PT, R5, RZ, !P0 ;  /* 0x000000ff0500720c */ /* 0x002fda0004705670 */
[----:B0-23--:R-:W-:Y:S05]  /*0090*/  @P0 BRA `(.L_x_1) ;  /* 0x0000000000200947 */ /* 0x00dfea0003800000 */
[----:B------:R-:W-:Y:S02]  /*00a0*/  ULDC.64 UR4, c[0x0][0x198] ;  /* 0x0000660000047ab9 */ /* 0x000fe40000000a00 */
[----:B------:R-:W-:Y:S02]  /*00b0*/  UIADD3 UR6, UP0, UR4, 0xf0, URZ ;  /* 0x000000f004067890 */ /* 0x000fe4000ff1e03f */
[----:B------:R-:W-:Y:S02]  /*00c0*/  UIADD3 UR4, UP1, UR4, 0x1f0, URZ ;  /* 0x000001f004047890 */ /* 0x000fe4000ff3e03f */
[----:B------:R-:W-:Y:S02]  /*00d0*/  UIADD3.X UR7, URZ, UR5, URZ, UP0, !UPT ;  /* 0x000000053f077290 */ /* 0x000fe400087fe43f */
[----:B------:R-:W-:-:S07]  /*00e0*/  UIADD3.X UR5, URZ, UR5, URZ, UP1, !UPT ;  /* 0x000000053f057290 */ /* 0x000fce0008ffe43f */
[----:B------:R0:W-:Y:S02]  /*00f0*/  UTMACCTL.PF [UR6] ;  /* 0x00000000060079b9 */ /* 0x0001e40008040000 */
[----:B------:R0:W-:Y:S02]  /*0100*/  UTMACCTL.PF [UR4] ;  /* 0x00000000040079b9 */ /* 0x0001e40008040000 */
[----:B0-----:R-:W-:Y:S01]  /*0110*/  NOP ;  /* 0x0000000000007918 */ /* 0x001fe20000000000 */
.L_x_1:
[----:B------:R-:W-:Y:S05]  /*0120*/  BSYNC B0 ;  /* 0x0000000000007941 */ /* 0x000fea0003800000 */
.L_x_0:
[----:B------:R-:W0:Y:S02]  /*0130*/  SHFL.IDX PT, R2, R0, RZ, 0x1f ;  /* 0x00001fff00027589 */ /* 0x000e2400000e0000 */
[----:B0-----:R-:W-:-:S13]  /*0140*/  ISETP.NE.AND P0, PT, R2, RZ, PT ;  /* 0x000000ff0200720c */ /* 0x001fda0003f05270 */
[----:B------:R-:W-:Y:S05]  /*0150*/  @P0 BRA `(.L_x_2) ;  /* 0x0000000000700947 */ /* 0x000fea0003800000 */
[----:B------:R-:W0:Y:S01]  /*0160*/  S2UR UR8, SR_CgaCtaId ;  /* 0x00000000000879c3 */ /* 0x000e220000008800 */
[----:B------:R-:W-:Y:S01]  /*0170*/  UMOV UR4, 0x400 ;  /* 0x0000040000047882 */ /* 0x000fe20000000000 */
[----:B------:R-:W-:Y:S01]  /*0180*/  UMOV UR5, 0x1 ;  /* 0x0000000100057882 */ /* 0x000fe20000000000 */
[----:B------:R-:W-:Y:S01]  /*0190*/  UMOV UR6, 0x100 ;  /* 0x0000010000067882 */ /* 0x000fe20000000000 */
[----:B------:R-:W-:Y:S01]  /*01a0*/  ELECT P0, URZ, PT ;  /* 0x00000000003f782f */ /* 0x000fe20003800000 */
[----:B------:R-:W-:-:S04]  /*01b0*/  UIADD3 UR6, -UR6, 0x100000, URZ ;  /* 0x0010000006067890 */ /* 0x000fc8000fffe13f */
[----:B------:R-:W-:Y:S02]  /*01c0*/  USHF.L.U32 UR7, UR6, 0xb, URZ ;  /* 0x0000000b06077899 */ /* 0x000fe4000800063f */
[----:B------:R-:W-:Y:S02]  /*01d0*/  USHF.L.U32 UR6, UR6, 0x1, URZ ;  /* 0x0000000106067899 */ /* 0x000fe4000800063f */
[----:B0-----:R-:W-:Y:S02]  /*01e0*/  ULEA UR8, UR8, UR4, 0x18 ;  /* 0x0000000408087291 */ /* 0x001fe4000f8ec03f */
[----:B------:R-:W-:-:S04]  /*01f0*/  UIADD3 UR4, -UR5, 0x100000, URZ ;  /* 0x0010000005047890 */ /* 0x000fc8000fffe13f */
[----:B------:R-:W-:Y:S02]  /*0200*/  USHF.L.U32 UR5, UR4, 0xb, URZ ;  /* 0x0000000b04057899 */ /* 0x000fe4000800063f */
[----:B------:R-:W-:Y:S01]  /*0210*/  USHF.L.U32 UR4, UR4, 0x1, URZ ;  /* 0x0000000104047899 */ /* 0x000fe2000800063f */
[----:B------:R-:W0:Y:S11]  /*0220*/  FENCE.VIEW.ASYNC.S ;  /* 0x00000000000073c6 */ /* 0x000e360000000000 */
[----:B0-----:R0:W1:Y:S01]  /*0230*/  SYNCS.EXCH.64 URZ, [UR8], UR4 ;  /* 0x00000004083f75b2 */ /* 0x0010620008000100 */
[----:B------:R0:W2:Y:S01]  /*0240*/  SYNCS.EXCH.64 URZ, [UR8+0x38], UR6 ;  /* 0x00003806083f75b2 */ /* 0x0000a20008000100 */
[----:B------:R0:W3:Y:S01]  /*0250*/  SYNCS.EXCH.64 URZ, [UR8+0x8], UR4 ;  /* 0x00000804083f75b2 */ /* 0x0000e20008000100 */
[----:B------:R0:W4:Y:S01]  /*0260*/  SYNCS.EXCH.64 URZ, [UR8+0x40], UR6 ;  /* 0x00004006083f75b2 */ /* 0x0001220008000100 */
[----:B------:R0:W0:Y:S01]  /*0270*/  SYNCS.EXCH.64 URZ, [UR8+0x10], UR4 ;  /* 0x00001004083f75b2 */ /* 0x0000220008000100 */
        /* <DEDUP_REMOVED lines=9> */
[----:B------:R-:W-:Y:S01]  /*0310*/  NOP ;  /* 0x0000000000007918 */ /* 0x000fe20000000000 */
.L_x_2:
[----:B------:R-:W5:Y:S01]  /*0320*/  SHFL.IDX PT, R0, R0, RZ, 0x1f ;  /* 0x00001fff00007589 */ /* 0x000f6200000e0000 */
[----:B------:R-:W-:Y:S01]  /*0330*/  ELECT P0, URZ, PT ;  /* 0x00000000003f782f */ /* 0x000fe20003800000 */
[----:B------:R-:W1:Y:S01]  /*0340*/  LDC R2, c[0x0][0x65c] ;  /* 0x00019700ff027b82 */ /* 0x000e620000000800 */
[----:B------:R-:W-:Y:S01]  /*0350*/  SHF.R.S32.HI R6, RZ, 0x1f, R5 ;  /* 0x0000001fff067819 */ /* 0x000fe20000011405 */
[----:B------:R-:W2:Y:S01]  /*0360*/  S2R R3, SR_CTAID.Y ;  /* 0x0000000000037919 */ /* 0x000ea20000002600 */
[----:B0-----:R-:W-:Y:S01]  /*0370*/  UMOV UR4, 0x20 ;  /* 0x0000002000047882 */ /* 0x001fe20000000000 */
[----:B------:R-:W-:Y:S01]  /*0380*/  ISETP.NE.AND P2, PT, R8, RZ, PT ;  /* 0x000000ff0800720c */ /* 0x000fe20003f45270 */
[----:B------:R-:W-:Y:S01]  /*0390*/  NOP ;  /* 0x0000000000007918 */ /* 0x000fe20000000000 */
[----:B------:R-:W0:Y:S01]  /*03a0*/  S2R R4, SR_CTAID.X ;  /* 0x0000000000047919 */ /* 0x000e220000002500 */
[----:B------:R-:W-:Y:S01]  /*03b0*/  LEA.HI R6, R6, R5, RZ, 0x2 ;  /* 0x0000000506067211 */ /* 0x000fe200078f10ff */
[----:B------:R-:W-:Y:S01]  /*03c0*/  NOP ;  /* 0x0000000000007918 */ /* 0x000fe20000000000 */
[----:B-----5:R-:W-:-:S02]  /*03d0*/  ISETP.NE.OR P0, PT, R0, RZ, !P0 ;  /* 0x000000ff0000720c */ /* 0x020fc40004705670 */
[----:B-1----:R-:W-:-:S04]  /*03e0*/  ISETP.NE.AND P3, PT, R2, 0x1, PT ;  /* 0x000000010200780c */ /* 0x002fc80003f65270 */
[----:B------:R-:W-:Y:S02]  /*03f0*/  P2R R0, PR, RZ, 0x8 ;  /* 0x00000008ff007803 */ /* 0x000fe40000000000 */
[----:B------:R-:W-:-:S05]  /*0400*/  LOP3.LUT R0, R6, 0xfffffffc, RZ, 0xc0, !PT ;  /* 0xfffffffc06007812 */ /* 0x000fca00078ec0ff */
[----:B------:R-:W-:Y:S01]  /*0410*/  VOTEU.ALL UP0, P0 ;  /* 0x00000000003f7886 */ /* 0x000fe20000000000 */
[----:B------:R-:W-:Y:S01]  /*0420*/  IMAD.IADD R0, R5, 0x1, -R0 ;  /* 0x0000000105007824 */ /* 0x000fe200078e0a00 */
[----:B------:R-:W0:Y:S01]  /*0430*/  @P3 LDC R17, c[0x0][0x10] ;  /* 0x00000400ff113b82 */ /* 0x000e220000000800 */
[----:B------:R-:W-:Y:S01]  /*0440*/  VOTEU.ALL UP1, P0 ;  /* 0x00000000003f7886 */ /* 0x000fe20000020000 */
[----:B--2---:R-:W-:Y:S01]  /*0450*/  @P3 IMAD.MOV.U32 R6, RZ, RZ, R3 ;  /* 0x000000ffff063224 */ /* 0x004fe200078e0003 */
[----:B------:R-:W-:Y:S01]  /*0460*/  @!UP0 UMOV UR6, 0x400 ;  /* 0x0000040000068882 */ /* 0x000fe20000000000 */
[----:B------:R-:W-:-:S04]  /*0470*/  @!UP0 UIADD3 UR4, -UR4, 0x100000, URZ ;  /* 0x0010000004048890 */ /* 0x000fc8000fffe13f */
[----:B------:R-:W-:Y:S02]  /*0480*/  @!UP0 USHF.L.U32 UR5, UR4, 0xb, URZ ;  /* 0x0000000b04058899 */ /* 0x000fe4000800063f */
[----:B------:R-:W-:Y:S01]  /*0490*/  @!UP0 USHF.L.U32 UR4, UR4, 0x1, URZ ;  /* 0x0000000104048899 */ /* 0x000fe2000800063f */
[----:B------:R-:W-:Y:S02]  /*04a0*/  @P3 IMAD.MOV.U32 R7, RZ, RZ, RZ ;  /* 0x000000ffff073224 */ /* 0x000fe400078e00ff */
[----:B------:R-:W-:Y:S01]  /*04b0*/  IMAD.MOV.U32 R5, RZ, RZ, RZ ;  /* 0x000000ffff057224 */ /* 0x000fe200078e00ff */
[----:B------:R-:W1:Y:S01]  /*04c0*/  @!UP0 S2UR UR7, SR_CgaCtaId ;  /* 0x00000000000789c3 */ /* 0x000e620000008800 */
[----:B------:R-:W-:-:S07]  /*04d0*/  @P3 IMAD.MOV.U32 R11, RZ, RZ, RZ ;  /* 0x000000ffff0b3224 */ /* 0x000fce00078e00ff */
[----:B------:R-:W2:Y:S01]  /*04e0*/  @!P3 LDC R9, c[0x0][0xc] ;  /* 0x00000300ff09bb82 */ /* 0x000ea20000000800 */
[----:B0-----:R-:W-:-:S04]  /*04f0*/  @P3 IMAD.WIDE.U32 R16, R4, R17, R6 ;  /* 0x0000001104103225 */ /* 0x001fc800078e0006 */
[----:B------:R-:W-:Y:S01]  /*0500*/  @P3 IMAD.IADD R17, R17, 0x1, R11 ;  /* 0x0000000111113824 */ /* 0x000fe200078e020b */
[----:B-1----:R-:W-:Y:S01]  /*0510*/  @!UP0 ULEA UR6, UR7, UR6, 0x18 ;  /* 0x0000000607068291 */ /* 0x002fe2000f8ec03f */
[----:B------:R-:W-:Y:S01]  /*0520*/  VOTEU.ALL UP0, P0 ;  /* 0x00000000003f7886 */ /* 0x000fe20000000000 */
[----:B------:R-:W-:-:S04]  /*0530*/  ISETP.NE.AND P0, PT, R0, 0x3, PT ;  /* 0x000000030000780c */ /* 0x000fc80003f05270 */
[----:B------:R-:W-:Y:S01]  /*0540*/  ISETP.EQ.OR P0, PT, R0, RZ, !P0 ;  /* 0x000000ff0000720c */ /* 0x000fe20004702670 */
[----:B--2---:R-:W-:-:S03]  /*0550*/  @!P3 IMAD.WIDE.U32 R6, R9, R3, R4 ;  /* 0x000000030906b225 */ /* 0x004fc600078e0004 */
[C---:B------:R-:W-:Y:S01]  /*0560*/  ISETP.EQ.AND P0, PT, R8.reuse, RZ, P0 ;  /* 0x000000ff0800720c */ /* 0x040fe20000702270 */
[----:B------:R-:W-:Y:S01]  /*0570*/  VIADD R8, R8, 0xffffffff ;  /* 0xffffffff08087836 */ /* 0x000fe20000000000 */
[----:B------:R-:W0:Y:S02]  /*0580*/  FENCE.VIEW.ASYNC.S ;  /* 0x00000000000073c6 */ /* 0x000e240000000000 */
[----:B0-----:R0:W3:Y:S01]  /*0590*/  @!UP0 SYNCS.EXCH.64 URZ, [UR6+0x80], UR4 ;  /* 0x00008004063f85b2 */ /* 0x0010e20008000100 */
[----:B------:R-:W-:Y:S01]  /*05a0*/  @!P3 IMAD.MOV.U32 R16, RZ, RZ, R6 ;  /* 0x000000ffff10b224 */ /* 0x000fe200078e0006 */
[----:B------:R-:W-:Y:S01]  /*05b0*/  SEL R19, RZ, 0x1, !P0 ;  /* 0x00000001ff137807 */ /* 0x000fe20004000000 */
[----:B------:R-:W-:Y:S01]  /*05c0*/  @!P3 IMAD.MOV.U32 R17, RZ, RZ, R7 ;  /* 0x000000ffff11b224 */ /* 0x000fe200078e0007 */
[----:B------:R-:W-:-:S04]  /*05d0*/  ISETP.GE.U32.AND P1, PT, R8, 0x2, PT ;  /* 0x000000020800780c */ /* 0x000fc80003f26070 */
[----:B------:R-:W-:Y:S01]  /*05e0*/  SEL R19, R19, 0x2, P1 ;  /* 0x0000000213137807 */ /* 0x000fe20000800000 */
[----:B------:R0:W3:Y:S01]  /*05f0*/  @!UP1 SYNCS.EXCH.64 URZ, [UR6+0x88], UR4 ;  /* 0x00008804063f95b2 */ /* 0x0000e20008000100 */
[----:B------:R-:W-:Y:S01]  /*0600*/  NOP ;  /* 0x0000000000007918 */ /* 0x000fe20000000000 */
[----:B---34-:R-:W-:Y:S06]  /*0610*/  BAR.SYNC.DEFER_BLOCKING 0x0 ;  /* 0x0000000000007b1d */ /* 0x018fec0000010000 */
[----:B------:R-:W-:Y:S05]  /*0620*/  @!P2 BRA `(.L_x_3) ;  /* 0x00000050000ca947 */ /* 0x000fea0003800000 */
[----:B------:R-:W-:-:S13]  /*0630*/  ISETP.GT.U32.AND P0, PT, R8, 0x1, PT ;  /* 0x000000010800780c */ /* 0x000fda0003f04070 */
[----:B0-----:R-:W-:Y:S05]  /*0640*/  @P0 EXIT ;  /* 0x000000000000094d */ /* 0x001fea0003800000 */
[----:B------:R-:W-:Y:S01]  /*0650*/  ULDC.64 UR4, c[0x0][0x650] ;  /* 0x0001940000047ab9 */ /* 0x000fe20000000a00 */
[----:B------:R-:W-:Y:S01]  /*0660*/  PRMT R0, RZ, 0x7610, R0 ;  /* 0x00007610ff007816 */ /* 0x000fe20000000000 */
[----:B------:R-:W-:Y:S01]  /*0670*/  IMAD.MOV.U32 R90, RZ, RZ, -0x1 ;  /* 0xffffffffff5a7424 */ /* 0x000fe200078e00ff */
[----:B------:R-:W-:Y:S01]  /*0680*/  ISETP.GE.U32.AND P0, PT, R16, UR4, PT ;  /* 0x0000000410007c0c */ /* 0x000fe2000bf06070 */
[----:B------:R-:W-:Y:S02]  /*0690*/  IMAD.MOV.U32 R91, RZ, RZ, -0x1 ;  /* 0xffffffffff5b7424 */ /* 0x000fe400078e00ff */
[----:B------:R-:W-:Y:S01]  /*06a0*/  IMAD.MOV.U32 R89, RZ, RZ, -0x1 ;  /* 0xffffffffff597424 */ /* 0x000fe200078e00ff */
[----:B------:R-:W-:-:S13]  /*06b0*/  ISETP.GE.U32.AND.EX P0, PT, R17, UR5, PT, P0 ;  /* 0x0000000511007c0c */ /* 0x000fda000bf06100 */
[----:B------:R-:W-:Y:S05]  /*06c0*/  @P0 BRA `(.L_x_4) ;  /* 0x0000000400540947 */ /* 0x000fea0003800000 */
[----:B------:R-:W0:Y:S01]  /*06d0*/  LDC.64 R14, c[0x0][0x628] ;  /* 0x00018a00ff0e7b82 */ /* 0x000e220000000a00 */
[----:B------:R-:W-:Y:S02]  /*06e0*/  IMAD.MOV.U32 R6, RZ, RZ, R16 ;  /* 0x000000ffff067224 */ /* 0x000fe400078e0010 */
[----:B------:R-:W-:-:S05]  /*06f0*/  IMAD.MOV.U32 R7, RZ, RZ, R17 ;  /* 0x000000ffff077224 */ /* 0x000fca00078e0011 */
[----:B------:R-:W1:Y:S08]  /*0700*/  LDC R0, c[0x0][0x630] ;  /* 0x00018c00ff007b82 */ /* 0x000e700000000800 */
[----:B------:R-:W2:Y:S01]  /*0710*/  LDC.64 R20, c[0x0][0x620] ;  /* 0x00018800ff147b82 */ /* 0x000ea20000000a00 */
[----:B0-----:R-:W-:-:S04]  /*0720*/  ISETP.NE.U32.AND P0, PT, R14, RZ, PT ;  /* 0x000000ff0e00720c */ /* 0x001fc80003f05070 */
[----:B------:R-:W-:-:S13]  /*0730*/  ISETP.NE.AND.EX P0, PT, R15, RZ, PT, P0 ;  /* 0x000000ff0f00720c */ /* 0x000fda0003f05300 */
[----:B-12---:R-:W-:Y:S05]  /*0740*/  @!P0 BRA `(.L_x_5) ;  /* 0x0000000000288947 */ /* 0x006fea0003800000 */
[----:B------:R-:W0:Y:S02]  /*0750*/  LDC R11, c[0x0][0x634] ;  /* 0x00018d00ff0b7b82 */ /* 0x000e240000000800 */
[----:B0-----:R-:W-:-:S05]  /*0760*/  IADD3 R11, P0, R16, R11, RZ ;  /* 0x0000000b100b7210 */ /* 0x001fca0007f1e0ff */
[----:B------:R-:W-:-:S04]  /*0770*/  IMAD.X R13, RZ, RZ, R17, P0 ;  /* 0x000000ffff0d7224 */ /* 0x000fc800000e0611 */
[----:B------:R-:W-:-:S04]  /*0780*/  IMAD.WIDE.U32 R6, R13, R14, RZ ;  /* 0x0000000e0d067225 */ /* 0x000fc800078e00ff */
[----:B------:R-:W-:-:S04]  /*0790*/  IMAD.WIDE.U32 R8, P0, R11, R15, R6 ;  /* 0x0000000f0b087225 */ /* 0x000fc80007800006 */
[----:B------:R-:W-:-:S04]  /*07a0*/  IMAD.WIDE.U32 R6, R11, R14, RZ ;  /* 0x0000000e0b067225 */ /* 0x000fc800078e00ff */
[----:B------:R-:W-:Y:S01]  /*07b0*/  IMAD.X R11, RZ, RZ, RZ, P0 ;  /* 0x000000ffff0b7224 */ /* 0x000fe200000e06ff */
[----:B------:R-:W-:Y:S01]  /*07c0*/  IADD3 RZ, P0, R7, R8, RZ ;  /* 0x0000000807ff7210 */ /* 0x000fe20007f1e0ff */
[----:B------:R-:W-:-:S04]  /*07d0*/  IMAD.MOV.U32 R10, RZ, RZ, R9 ;  /* 0x000000ffff0a7224 */ /* 0x000fc800078e0009 */
[----:B------:R-:W-:-:S08]  /*07e0*/  IMAD.WIDE.U32.X R6, R13, R15, R10, P0 ;  /* 0x0000000f0d067225 */ /* 0x000fd000000e040a */
.L_x_5:
[-CC-:B------:R-:W-:Y:S01]  /*07f0*/  SHF.R.U64 R89, R6, R0.reuse, R7.reuse ;  /* 0x0000000006597219 */ /* 0x180fe20000001207 */
[----:B------:R-:W0:Y:S01]  /*0800*/  LDC R10, c[0x0][0x618] ;  /* 0x00018600ff0a7b82 */ /* 0x000e220000000800 */
[----:B------:R-:W-:Y:S01]  /*0810*/  SHF.R.U32.HI R5, RZ, R0, R7 ;  /* 0x00000000ff057219 */ /* 0x000fe20000011607 */
[----:B------:R-:W-:Y:S01]  /*0820*/  ULDC UR4, c[0x0][0x150] ;  /* 0x0000540000047ab9 */ /* 0x000fe20000000800 */
[----:B------:R-:W-:Y:S02]  /*0830*/  IADD3 R9, P0, RZ, -R89, RZ ;  /* 0x80000059ff097210 */ /* 0x000fe40007f1e0ff */
[----:B------:R-:W-:-:S03]  /*0840*/  I2FP.F32.U32 R0, R4 ;  /* 0x0000000400007245 */ /* 0x000fc60000201000 */
[----:B------:R-:W1:Y:S01]  /*0850*/  LDC.64 R26, c[0x0][0x640] ;  /* 0x00019000ff1a7b82 */ /* 0x000e620000000a00 */
[----:B------:R-:W-:Y:S02]  /*0860*/  IMAD.X R11, RZ, RZ, ~R5, P0 ;  /* 0x000000ffff0b7224 */ /* 0x000fe400000e0e05 */
[----:B------:R-:W-:Y:S01]  /*0870*/  FMUL R0, R0, UR4 ;  /* 0x0000000400007c20 */ /* 0x000fe20008400000 */
[----:B------:R-:W-:Y:S01]  /*0880*/  IMAD.WIDE.U32 R6, R9, R20, R16 ;  /* 0x0000001409067225 */ /* 0x000fe200078e0010 */
[----:B------:R-:W-:-:S03]  /*0890*/  ULDC UR4, c[0x0][0x154] ;  /* 0x0000550000047ab9 */ /* 0x000fc60000000800 */
[----:B------:R-:W-:Y:S01]  /*08a0*/  IMAD R8, R11, R20, RZ ;  /* 0x000000140b087224 */ /* 0x000fe200078e02ff */
[----:B------:R-:W2:Y:S01]  /*08b0*/  LDC R5, c[0x0][0x144] ;  /* 0x00005100ff057b82 */ /* 0x000ea20000000800 */
[----:B------:R-:W3:Y:S02]  /*08c0*/  F2I.U32.TRUNC.NTZ R0, R0 ;  /* 0x0000000000007305 */ /* 0x000ee4000020f000 */
[----:B------:R-:W-:-:S04]  /*08d0*/  IMAD R9, R9, R21, R8 ;  /* 0x0000001509097224 */ /* 0x000fc800078e0208 */
[----:B------:R-:W-:Y:S01]  /*08e0*/  IMAD.IADD R7, R7, 0x1, R9 ;  /* 0x0000000107077824 */ /* 0x000fe200078e0209 */
[----:B------:R-:W4:Y:S01]  /*08f0*/  LDC R12, c[0x0][0x608] ;  /* 0x00018200ff0c7b82 */ /* 0x000f220000000800 */
[----:B------:R-:W-:-:S03]  /*0900*/  IMAD.MOV.U32 R9, RZ, RZ, -0x1 ;  /* 0xffffffffff097424 */ /* 0x000fc600078e00ff */
[-CC-:B0-----:R-:W-:Y:S02]  /*0910*/  SHF.R.U64 R20, R6, R10.reuse, R7.reuse ;  /* 0x0000000a06147219 */ /* 0x181fe40000001207 */
[----:B------:R-:W-:Y:S02]  /*0920*/  I2FP.F32.U32 R6, R3 ;  /* 0x0000000300067245 */ /* 0x000fe40000201000 */
[----:B------:R-:W0:Y:S01]  /*0930*/  LDC R24, c[0x0][0x658] ;  /* 0x00019600ff187b82 */ /* 0x000e220000000800 */
[----:B-1----:R-:W-:Y:S01]  /*0940*/  ISETP.NE.U32.AND P0, PT, R26, RZ, PT ;  /* 0x000000ff1a00720c */ /* 0x002fe20003f05070 */
[----:B---3--:R-:W-:Y:S01]  /*0950*/  IMAD.MOV R8, RZ, RZ, -R0 ;  /* 0x000000ffff087224 */ /* 0x008fe200078e0a00 */
[----:B------:R-:W-:Y:S01]  /*0960*/  SHF.R.U32.HI R7, RZ, R10, R7 ;  /* 0x0000000aff077219 */ /* 0x000fe20000011607 */
[----:B------:R-:W-:Y:S01]  /*0970*/  FMUL R6, R6, UR4 ;  /* 0x0000000406067c20 */ /* 0x000fe20008400000 */
[----:B------:R-:W-:-:S03]  /*0980*/  ISETP.NE.AND.EX P0, PT, R27, RZ, PT, P0 ;  /* 0x000000ff1b00720c */ /* 0x000fc60003f05300 */
[----:B------:R-:W1:Y:S01]  /*0990*/  LDC R14, c[0x0][0x148] ;  /* 0x00005200ff0e7b82 */ /* 0x000e620000000800 */
[----:B--2---:R-:W-:-:S07]  /*09a0*/  IMAD R0, R5, R8, R4 ;  /* 0x0000000805007224 */ /* 0x004fce00078e0204 */
[----:B------:R-:W2:Y:S01]  /*09b0*/  LDC R22, c[0x0][0x600] ;  /* 0x00018000ff167b82 */ /* 0x000ea20000000800 */
[-CC-:B----4-:R-:W-:Y:S02]  /*09c0*/  SHF.R.U64 R28, R20, R12.reuse, R7.reuse ;  /* 0x0000000c141c7219 */ /* 0x190fe40000001207 */
[----:B------:R-:W-:Y:S01]  /*09d0*/  SHF.R.U32.HI R5, RZ, R12, R7 ;  /* 0x0000000cff057219 */ /* 0x000fe20000011607 */
[----:B------:R-:W-:Y:S01]  /*09e0*/  IMAD.MOV.U32 R7, RZ, RZ, 0x1 ;  /* 0x00000001ff077424 */ /* 0x000fe200078e00ff */
[----:B------:R3:W4:Y:S03]  /*09f0*/  F2I.U32.TRUNC.NTZ R12, R6 ;  /* 0x00000006000c7305 */ /* 0x000726000020f000 */
[----:B------:R-:W1:Y:S01]  /*0a00*/  LDC R15, c[0x0][0x648] ;  /* 0x00019200ff0f7b82 */ /* 0x000e620000000800 */
[-C--:B0-----:R-:W-:Y:S02]  /*0a10*/  SHF.L.U32 R4, R9, R24.reuse, RZ ;  /* 0x0000001809047219 */ /* 0x081fe400000006ff */
[----:B------:R-:W-:-:S02]  /*0a20*/  SHF.R.U64 R30, R28, R24, R5 ;  /* 0x000000181c1e7219 */ /* 0x000fc40000001205 */
[----:B------:R-:W-:Y:S02]  /*0a30*/  LOP3.LUT R11, RZ, R4, RZ, 0x33, !PT ;  /* 0x00000004ff0b7212 */ /* 0x000fe400078e33ff */
[-C--:B------:R-:W-:Y:S01]  /*0a40*/  SHF.R.U32.HI R5, RZ, R24.reuse, R5 ;  /* 0x00000018ff057219 */ /* 0x080fe20000011605 */
[----:B------:R-:W0:Y:S01]  /*0a50*/  LDC R21, c[0x0][0x638] ;  /* 0x00018e00ff157b82 */ /* 0x000e220000000800 */
[----:B------:R-:W-:Y:S01]  /*0a60*/  SHF.L.U32 R10, R7, R24, RZ ;  /* 0x00000018070a7219 */ /* 0x000fe200000006ff */
[----:B------:R-:W-:-:S06]  /*0a70*/  IMAD.MOV.U32 R4, RZ, RZ, R30 ;  /* 0x000000ffff047224 */ /* 0x000fcc00078e001e */
[----:B------:R-:W0:Y:S01]  /*0a80*/  LDC R90, c[0x0][0x610] ;  /* 0x00018400ff5a7b82 */ /* 0x000e220000000800 */
[----:B---34-:R-:W-:Y:S05]  /*0a90*/  @!P0 BRA `(.L_x_6) ;  /* 0x0000000000288947 */ /* 0x018fea0003800000 */
[----:B------:R-:W3:Y:S02]  /*0aa0*/  LDC R9, c[0x0][0x64c] ;  /* 0x00019300ff097b82 */ /* 0x000ee40000000800 */
[----:B---3--:R-:W-:-:S05]  /*0ab0*/  IADD3 R9, P0, R30, R9, RZ ;  /* 0x000000091e097210 */ /* 0x008fca0007f1e0ff */
        /* <DEDUP_REMOVED lines=8> */
.L_x_6:
[----:B-1----:R-:W-:Y:S01]  /*0b40*/  SHF.R.U64 R4, R4, R15, R5 ;  /* 0x0000000f04047219 */ /* 0x002fe20000001205 */
[----:B--2---:R-:W-:Y:S01]  /*0b50*/  VIADD R5, R22, 0xffffffff ;  /* 0xffffffff16057836 */ /* 0x004fe20000000000 */
[----:B------:R-:W-:Y:S01]  /*0b60*/  LOP3.LUT R11, R28, R11, RZ, 0xc0, !PT ;  /* 0x0000000b1c0b7212 */ /* 0x000fe200078ec0ff */
[----:B------:R-:W-:Y:S02]  /*0b70*/  IMAD.MOV R12, RZ, RZ, -R12 ;  /* 0x000000ffff0c7224 */ /* 0x000fe400078e0a0c */
[----:B------:R-:W-:Y:S01]  /*0b80*/  IMAD.MOV R6, RZ, RZ, -R4 ;  /* 0x000000ffff067224 */ /* 0x000fe200078e0a04 */
[----:B------:R-:W-:Y:S01]  /*0b90*/  LOP3.LUT R5, R20, R5, RZ, 0xc0, !PT ;  /* 0x0000000514057212 */ /* 0x000fe200078ec0ff */
[----:B------:R-:W-:Y:S02]  /*0ba0*/  @P3 IMAD R0, R14, R12, R3 ;  /* 0x0000000c0e003224 */ /* 0x000fe400078e0203 */
[----:B------:R-:W-:Y:S02]  /*0bb0*/  IMAD R11, R10, R4, R11 ;  /* 0x000000040a0b7224 */ /* 0x000fe400078e020b */
[----:B0-----:R-:W-:-:S02]  /*0bc0*/  IMAD R3, R6, R21, R30 ;  /* 0x0000001506037224 */ /* 0x001fc400078e021e */
[----:B------:R-:W-:Y:S02]  /*0bd0*/  IMAD R90, R11, R90, R0 ;  /* 0x0000005a0b5a7224 */ /* 0x000fe400078e0200 */
[----:B------:R-:W-:Y:S02]  /*0be0*/  IMAD R3, R3, R22, R5 ;  /* 0x0000001603037224 */ /* 0x000fe400078e0205 */
[----:B------:R-:W-:-:S03]  /*0bf0*/  IMAD.MOV.U32 R0, RZ, RZ, 0x1 ;  /* 0x00000001ff007424 */ /* 0x000fc600078e00ff */
[----:B------:R-:W-:Y:S02]  /*0c00*/  SEL R91, R3, R90, !P3 ;  /* 0x0000005a035b7207 */ /* 0x000fe40005800000 */
[----:B------:R-:W-:-:S07]  /*0c10*/  SEL R90, R90, R3, !P3 ;  /* 0x000000035a5a7207 */ /* 0x000fce0005800000 */
.L_x_4:
[----:B------:R-:W-:-:S08]  /*0c20*/  NOP ;  /* 0x0000000000007918 */ /* 0x000fd00000000000 */
[----:B------:R-:W0:Y:S02]  /*0c30*/  USETMAXREG.TRY_ALLOC.CTAPOOL UP0, 0xe8 ;  /* 0x000000e8000079c8 */ /* 0x000e240008000600 */
[----:B0-----:R-:W-:-:S13]  /*0c40*/  PLOP3.LUT P0, PT, PT, PT, UP0, 0x80, 0x0 ;  /* 0x000000000000781c */ /* 0x001fda0003f0f008 */
[----:B------:R-:W-:Y:S05]  /*0c50*/  @!P0 BRA `(.L_x_4) ;  /* 0xfffffffc00f08947 */ /* 0x000fea000383ffff */
[----:B------:R-:W-:Y:S01]  /*0c60*/  ULDC.64 UR4, c[0x0][0x598] ;  /* 0x0001660000047ab9 */ /* 0x000fe20000000a00 */
[----:B------:R-:W-:Y:S01]  /*0c70*/  ULDC.64 UR36, c[0x0][0x208] ;  /* 0x0000820000247ab9 */ /* 0x000fe20000000a00 */
[----:B------:R-:W-:-:S04]  /*0c80*/  ISETP.NE.U32.AND P0, PT, RZ, UR4, PT ;  /* 0x00000004ff007c0c */ /* 0x000fc8000bf05070 */
[----:B------:R-:W-:-:S13]  /*0c90*/  ISETP.NE.AND.EX P0, PT, RZ, UR5, PT, P0 ;  /* 0x00000005ff007c0c */ /* 0x000fda000bf05300 */
[----:B------:R-:W-:Y:S05]  /*0ca0*/  @!P0 BRA `(.L_x_7) ;  /* 0x00000000001c8947 */ /* 0x000fea0003800000 */
[----:B------:R-:W0:Y:S02]  /*0cb0*/  LDC.64 R4, c[0x0][0x598] ;  /* 0x00016600ff047b82 */ /* 0x000e240000000a00 */
[----:B0-----:R-:W2:Y:S02]  /*0cc0*/  LDG.E.64 R4, desc[UR36][R4.64] ;  /* 0x0000002404047981 */ /* 0x001ea4000c1e1b00 */
[----:B--2---:R-:W-:-:S04]  /*0cd0*/  ISETP.NE.U32.AND P0, PT, R4, RZ, PT ;  /* 0x000000ff0400720c */ /* 0x004fc80003f05070 */
[----:B------:R-:W-:-:S13]  /*0ce0*/  ISETP.NE.AND.EX P0, PT, R5, RZ, PT, P0 ;  /* 0x000000ff0500720c */ /* 0x000fda0003f05300 */
[----:B------:R-:W-:Y:S05]  /*0cf0*/  @!P0 BRA `(.L_x_7) ;  /* 0x0000000000088947 */ /* 0x000fea0003800000 */
[----:B------:R0:W5:Y:S01]  /*0d00*/  LD.E R22, desc[UR36][R4.64] ;  /* 0x0000002404167980 */ /* 0x000162000c101900 */
[----:B------:R-:W-:Y:S05]  /*0d10*/  BRA `(.L_x_8) ;  /* 0x0000000000247947 */ /* 0x000fea0003800000 */
.L_x_7:
[----:B------:R-:W-:Y:S02]  /*0d20*/  ULDC.64 UR4, c[0x0][0x588] ;  /* 0x0001620000047ab9 */ /* 0x000fe40000000a00 */
[----:B------:R-:W-:-:S04]  /*0d30*/  ISETP.NE.U32.AND P0, PT, RZ, UR4, PT ;  /* 0x00000004ff007c0c */ /* 0x000fc8000bf05070 */
[----:B------:R-:W-:-:S13]  /*0d40*/  ISETP.NE.AND.EX P0, PT, RZ, UR5, PT, P0 ;  /* 0x00000005ff007c0c */ /* 0x000fda000bf05300 */
[----:B------:R-:W-:Y:S05]  /*0d50*/  @!P0 BRA `(.L_x_9) ;  /* 0x00000000000c8947 */ /* 0x000fea0003800000 */
[----:B------:R-:W0:Y:S02]  /*0d60*/  LDC.64 R22, c[0x0][0x588] ;  /* 0x00016200ff167b82 */ /* 0x000e240000000a00 */
[----:B0-----:R1:W5:Y:S01]  /*0d70*/  LDG.E R22, desc[UR36][R22.64] ;  /* 0x0000002416167981 */ /* 0x001362000c1e1900 */
[----:B------:R-:W-:Y:S05]  /*0d80*/  BRA `(.L_x_8) ;  /* 0x0000000000087947 */ /* 0x000fea0003800000 */
.L_x_9:
[----:B------:R-:W-:Y:S02]  /*0d90*/  ULDC UR4, c[0x0][0x580] ;  /* 0x0001600000047ab9 */ /* 0x000fe40000000800 */
[----:B------:R-:W-:-:S07]  /*0da0*/  IMAD.U32 R22, RZ, RZ, UR4 ;  /* 0x00000004ff167e24 */ /* 0x000fce000f8e00ff */
.L_x_8:
[----:B------:R-:W-:Y:S02]  /*0db0*/  ULDC.64 UR4, c[0x0][0x5a0] ;  /* 0x0001680000047ab9 */ /* 0x000fe40000000a00 */
[----:B------:R-:W-:-:S04]  /*0dc0*/  ISETP.NE.U32.AND P0, PT, RZ, UR4, PT ;  /* 0x00000004ff007c0c */ /* 0x000fc8000bf05070 */
[----:B------:R-:W-:-:S13]  /*0dd0*/  ISETP.NE.AND.EX P0, PT, RZ, UR5, PT, P0 ;  /* 0x00000005ff007c0c */ /* 0x000fda000bf05300 */
[----:B------:R-:W-:Y:S05]  /*0de0*/  @!P0 BRA `(.L_x_10) ;  /* 0x00000000001c8947 */ /* 0x000fea0003800000 */
[----:B0-----:R-:W0:Y:S02]  /*0df0*/  LDC.64 R4, c[0x0][0x5a0] ;  /* 0x00016800ff047b82 */ /* 0x001e240000000a00 */
[----:B0-----:R-:W2:Y:S02]  /*0e00*/  LDG.E.64 R4, desc[UR36][R4.64] ;  /* 0x0000002404047981 */ /* 0x001ea4000c1e1b00 */
[----:B--2---:R-:W-:-:S04]  /*0e10*/  ISETP.NE.U32.AND P0, PT, R4, RZ, PT ;  /* 0x000000ff0400720c */ /* 0x004fc80003f05070 */
[----:B------:R-:W-:-:S13]  /*0e20*/  ISETP.NE.AND.EX P0, PT, R5, RZ, PT, P0 ;  /* 0x000000ff0500720c */ /* 0x000fda0003f05300 */
[----:B------:R-:W-:Y:S05]  /*0e30*/  @!P0 BRA `(.L_x_10) ;  /* 0x0000000000088947 */ /* 0x000fea0003800000 */
[----:B-1----:R0:W5:Y:S01]  /*0e40*/  LD.E R23, desc[UR36][R4.64] ;  /* 0x0000002404177980 */ /* 0x002162000c101900 */
[----:B------:R-:W-:Y:S05]  /*0e50*/  BRA `(.L_x_11) ;  /* 0x0000000000247947 */ /* 0x000fea0003800000 */
.L_x_10:
[----:B------:R-:W-:Y:S02]  /*0e60*/  ULDC.64 UR4, c[0x0][0x590] ;  /* 0x0001640000047ab9 */ /* 0x000fe40000000a00 */
[----:B------:R-:W-:-:S04]  /*0e70*/  ISETP.NE.U32.AND P0, PT, RZ, UR4, PT ;  /* 0x00000004ff007c0c */ /* 0x000fc8000bf05070 */
[----:B------:R-:W-:-:S13]  /*0e80*/  ISETP.NE.AND.EX P0, PT, RZ, UR5, PT, P0 ;  /* 0x00000005ff007c0c */ /* 0x000fda000bf05300 */
[----:B------:R-:W-:Y:S05]  /*0e90*/  @!P0 BRA `(.L_x_12) ;  /* 0x00000000000c8947 */ /* 0x000fea0003800000 */
[----:B0-----:R-:W1:Y:S02]  /*0ea0*/  LDC.64 R4, c[0x0][0x590] ;  /* 0x00016400ff047b82 */ /* 0x001e640000000a00 */
[----:B-1----:R1:W5:Y:S01]  /*0eb0*/  LDG.E R23, desc[UR36][R4.64] ;  /* 0x0000002404177981 */ /* 0x002362000c1e1900 */
[----:B------:R-:W-:Y:S05]  /*0ec0*/  BRA `(.L_x_11) ;  /* 0x0000000000087947 */ /* 0x000fea0003800000 */
.L_x_12:
[----:B------:R-:W-:Y:S02]  /*0ed0*/  ULDC UR4, c[0x0][0x584] ;  /* 0x0001610000047ab9 */ /* 0x000fe40000000800 */
[----:B-1----:R-:W-:-:S07]  /*0ee0*/  IMAD.U32 R23, RZ, RZ, UR4 ;  /* 0x00000004ff177e24 */ /* 0x002fce000f8e00ff */
.L_x_11:
[----:B------:R-:W-:-:S13]  /*0ef0*/  LOP3.LUT P0, RZ, R0, 0xff, RZ, 0xc0, !PT ;  /* 0x000000ff00ff7812 */ /* 0x000fda000780c0ff */
[----:B------:R-:W-:Y:S05]  /*0f00*/  @!P0 EXIT ;  /* 0x000000000000894d */ /* 0x000fea0003800000 */
[----:B------:R-:W-:Y:S01]  /*0f10*/  ULDC UR4, c[0x0][0x28c] ;  /* 0x0000a30000047ab9 */ /* 0x000fe20000000800 */
[----:B------:R-:W-:Y:S01]  /*0f20*/  UMOV UR38, URZ ;  /* 0x0000003f00267c82 */ /* 0x000fe20008000000 */
[----:B------:R-:W-:Y:S01]  /*0f30*/  UIADD3 UR4, UR4, 0x1f, URZ ;  /* 0x0000001f04047890 */ /* 0x000fe2000fffe03f */
[----:B------:R-:W-:-:S03]  /*0f40*/  UMOV UR39, URZ ;  /* 0x0000003f00277c82 */ /* 0x000fc60008000000 */
[----:B------:R-:W-:-:S04]  /*0f50*/  USHF.R.S32.HI UR5, URZ, 0x1f, UR4 ;  /* 0x0000001f3f057899 */ /* 0x000fc80008011404 */
[----:B------:R-:W-:-:S04]  /*0f60*/  ULEA.HI UR5, UR5, UR4, URZ, 0x5 ;  /* 0x0000000405057291 */ /* 0x000fc8000f8f283f */
[----:B------:R-:W-:-:S12]  /*0f70*/  USHF.R.S32.HI UR40, URZ, 0x5, UR5 ;  /* 0x000000053f287899 */ /* 0x000fd80008011405 */
.L_x_162:
[----:B------:R-:W-:Y:S01]  /*0f80*/  LOP3.LUT R0, R18, 0x80, RZ, 0xc0, !PT ;  /* 0x0000008012007812 */ /* 0x000fe200078ec0ff */
[----:B------:R-:W2:Y:S01]  /*0f90*/  S2UR UR7, SR_CgaCtaId ;  /* 0x00000000000779c3 */ /* 0x000ea20000008800 */
[----:B------:R-:W-:Y:S02]  /*0fa0*/  UMOV UR6, 0x400 ;  /* 0x0000040000067882 */ /* 0x000fe40000000000 */
[----:B------:R-:W-:-:S06]  /*0fb0*/  SHF.R.U32.HI R0, RZ, 0x7, R0 ;  /* 0x00000007ff007819 */ /* 0x000fcc0000011600 */
[----:B---3--:R-:W3:Y:S01]  /*0fc0*/  SHFL.IDX PT, R0, R0, RZ, 0x1f ;  /* 0x00001fff00007589 */ /* 0x008ee200000e0000 */
[----:B--2---:R-:W-:Y:S01]  /*0fd0*/  ULEA UR6, UR7, UR6, 0x18 ;  /* 0x0000000607067291 */ /* 0x004fe2000f8ec03f */
[----:B---3--:R-:W-:-:S13]  /*0fe0*/  R2UR UR4, R0 ;  /* 0x00000000000472ca */ /* 0x008fda00000e0000 */
[----:B------:R-:W-:-:S04]  /*0ff0*/  ULEA.HI UR5, UR4, UR4, URZ, 0x1 ;  /* 0x0000000404057291 */ /* 0x000fc8000f8f083f */
[----:B------:R-:W-:-:S04]  /*1000*/  ULOP3.LUT UR5, UR5, 0x1ffffe, URZ, 0xc0, !UPT ;  /* 0x001ffffe05057892 */ /* 0x000fc8000f8ec03f */
[----:B------:R-:W-:-:S03]  /*1010*/  UIADD3 UR5, UR4, -UR5, URZ ;  /* 0x8000000504057290 */ /* 0x000fc6000fffe03f */
[----:B------:R-:W-:Y:S01]  /*1020*/  ULDC UR4, c[0x0][0x28c] ;  /* 0x0000a30000047ab9 */ /* 0x000fe20000000800 */
[----:B------:R-:W-:Y:S01]  /*1030*/  ULEA UR5, UR5, UR6, 0xb ;  /* 0x0000000605057291 */ /* 0x000fe2000f8e583f */
[----:B------:R-:W-:-:S03]  /*1040*/  ISETP.LT.AND P0, PT, RZ, UR4, PT ;  /* 0x00000004ff007c0c */ /* 0x000fc6000bf01270 */
[----:B------:R-:W-:-:S04]  /*1050*/  UIADD3 UR5, UR5, 0x180, URZ ;  /* 0x0000018005057890 */ /* 0x000fc8000fffe03f */
[----:B------:R-:W-:-:S04]  /*1060*/  USHF.R.U32.HI UR5, URZ, 0x4, UR5 ;  /* 0x000000043f057899 */ /* 0x000fc80008011605 */
[----:B------:R-:W-:-:S04]  /*1070*/  ULOP3.LUT UR5, UR5, 0x3fff, URZ, 0xc0, !UPT ;  /* 0x00003fff05057892 */ /* 0x000fc8000f8ec03f */
[----:B------:R-:W-:Y:S01]  /*1080*/  ULOP3.LUT UR41, UR5, 0x10000, URZ, 0xfc, !UPT ;  /* 0x0001000005297892 */ /* 0x000fe2000f8efc3f */
[----:B01--4-:R-:W-:Y:S11]  /*1090*/  @P0 BRA `(.L_x_13) ;  /* 0x0000000000400947 */ /* 0x013ff60003800000 */
[----:B------:R-:W-:Y:S01]  /*10a0*/  MOV R0, 0x0 ;  /* 0x0000000000007802 */ /* 0x000fe20000000f00 */
[----:B------:R-:W-:Y:S01]  /*10b0*/  ULDC.64 UR4, c[0x4][0x68] ;  /* 0x01001a0000047ab9 */ /* 0x000fe20000000a00 */
[----:B------:R-:W-:Y:S01]  /*10c0*/  ULDC.64 UR6, c[0x4][0x8] ;  /* 0x0100020000067ab9 */ /* 0x000fe20000000a00 */
[----:B01----:R-:W-:Y:S01]  /*10d0*/  IMAD.U32 R4, RZ, RZ, UR4 ;  /* 0x00000004ff047e24 */ /* 0x003fe2000f8e00ff */
[----:B------:R0:W1:Y:S01]  /*10e0*/  LDC.64 R14, c[0x4][R0] ;  /* 0x01000000000e7b82 */ /* 0x0000620000000a00 */
[----:B------:R-:W-:Y:S01]  /*10f0*/  IMAD.U32 R5, RZ, RZ, UR5 ;  /* 0x00000005ff057e24 */ /* 0x000fe2000f8e00ff */
[----:B------:R-:W-:Y:S01]  /*1100*/  ULDC.64 UR4, c[0x4][0x70] ;  /* 0x01001c0000047ab9 */ /* 0x000fe20000000a00 */
[----:B------:R-:W-:Y:S02]  /*1110*/  IMAD.U32 R10, RZ, RZ, UR6 ;  /* 0x00000006ff0a7e24 */ /* 0x000fe4000f8e00ff */
[----:B------:R-:W-:Y:S02]  /*1120*/  IMAD.U32 R6, RZ, RZ, UR4 ;  /* 0x00000004ff067e24 */ /* 0x000fe4000f8e00ff */
[----:B------:R-:W-:-:S02]  /*1130*/  IMAD.U32 R7, RZ, RZ, UR5 ;  /* 0x00000005ff077e24 */ /* 0x000fc4000f8e00ff */
[----:B------:R-:W-:Y:S02]  /*1140*/  IMAD.U32 R11, RZ, RZ, UR7 ;  /* 0x00000007ff0b7e24 */ /* 0x000fe4000f8e00ff */
[----:B------:R-:W-:Y:S02]  /*1150*/  IMAD.MOV.U32 R8, RZ, RZ, 0x1e1 ;  /* 0x000001e1ff087424 */ /* 0x000fe400078e00ff */
[----:B------:R-:W-:Y:S02]  /*1160*/  IMAD.MOV.U32 R12, RZ, RZ, 0x1 ;  /* 0x00000001ff0c7424 */ /* 0x000fe400078e00ff */
[----:B0-----:R-:W-:-:S07]  /*1170*/  IMAD.MOV.U32 R13, RZ, RZ, RZ ;  /* 0x000000ffff0d7224 */ /* 0x001fce00078e00ff */
[----:B------:R-:W-:-:S07]  /*1180*/  LEPC R20, `(.L_x_13) ;  /* 0x000000001014794e */ /* 0x000fce0000000000 */
[----:B-1---5:R-:W-:Y:S05]  /*1190*/  CALL.ABS.NOINC R14 ;  /* 0x000000000e007343 */ /* 0x022fea0003c00000 */
.L_x_13:
[----:B------:R-:W-:-:S04]  /*11a0*/  LOP3.LUT R0, R19, 0x1, RZ, 0xfc, !PT ;  /* 0x0000000113007812 */ /* 0x000fc800078efcff */
[----:B------:R-:W-:-:S13]  /*11b0*/  ISETP.NE.AND P0, PT, R0, 0x3, PT ;  /* 0x000000030000780c */ /* 0x000fda0003f05270 */
[----:B------:R-:W-:Y:S05]  /*11c0*/  @!P0 BRA `(.L_x_14) ;  /* 0x0000000000048947 */ /* 0x000fea0003800000 */
[----:B------:R-:W-:Y:S01]  /*11d0*/  BPT.TRAP 0x1 ;  /* 0x000000040000795c */ /* 0x000fe20000300000 */
.L_x_14:
[----:B------:R-:W2:Y:S01]  /*11e0*/  S2UR UR5, SR_CgaCtaId ;  /* 0x00000000000579c3 */ /* 0x000ea20000008800 */
[----:B------:R-:W-:Y:S01]  /*11f0*/  UMOV UR4, 0x400 ;  /* 0x0000040000047882 */ /* 0x000fe20000000000 */
[----:B------:R-:W-:Y:S02]  /*1200*/  IMAD.U32 R0, RZ, RZ, UR38 ;  /* 0x00000026ff007e24 */ /* 0x000fe4000f8e00ff */
[----:B------:R-:W-:-:S03]  /*1210*/  IMAD.U32 R3, RZ, RZ, UR39 ;  /* 0x00000027ff037e24 */ /* 0x000fc6000f8e00ff */
[----:B------:R-:W-:Y:S01]  /*1220*/  SHF.L.U32 R0, R0, 0x1f, RZ ;  /* 0x0000001f00007819 */ /* 0x000fe200000006ff */
[----:B--2---:R-:W-:-:S06]  /*1230*/  ULEA UR4, UR5, UR4, 0x18 ;  /* 0x0000000405047291 */ /* 0x004fcc000f8ec03f */
[----:B------:R-:W-:-:S04]  /*1240*/  IMAD.U32 R6, RZ, RZ, UR4 ;  /* 0x00000004ff067e24 */ /* 0x000fc8000f8e00ff */
[----:B------:R-:W-:-:S04]  /*1250*/  IMAD R3, R3, 0x8, R6 ;  /* 0x0000000803037824 */ /* 0x000fc800078e0206 */
[----:B------:R2:W3:Y:S01]  /*1260*/  SYNCS.PHASECHK.TRANS64.TRYWAIT P1, [R3+URZ], R0 ;  /* 0x00000000030075a7 */ /* 0x0004e2000802017f */
[----:B------:R-:W-:Y:S05]  /*1270*/  @!P0 BRA `(.L_x_15) ;  /* 0x0000000000048947 */ /* 0x000fea0003800000 */
[----:B------:R-:W-:Y:S01]  /*1280*/  BPT.TRAP 0x1 ;  /* 0x000000040000795c */ /* 0x000fe20000300000 */
.L_x_15:
[----:B---3--:R-:W-:Y:S05]  /*1290*/  @P1 BRA `(.L_x_16) ;  /* 0x0000000000081947 */ /* 0x008fea0003800000 */
[----:B------:R-:W3:Y:S02]  /*12a0*/  SYNCS.PHASECHK.TRANS64.TRYWAIT P1, [R3+URZ], R0 ;  /* 0x00000000030075a7 */ /* 0x000ee4000802017f */
[----:B---3--:R-:W-:Y:S05]  /*12b0*/  @!P1 BRA `(.L_x_17) ;  /* 0x0000005800e89947 */ /* 0x008fea0003800000 */
.L_x_16:
[----:B------:R-:W-:-:S04]  /*12c0*/  UISETP.LT.AND UP0, UPT, UR40, 0x1, UPT ;  /* 0x000000012800788c */ /* 0x000fc8000bf01270 */
[----:B------:R-:W-:-:S06]  /*12d0*/  USEL UR4, UR40, 0x1, UP0 ;  /* 0x0000000128047887 */ /* 0x000fcc0008000000 */
[----:B--23--:R-:W-:Y:S01]  /*12e0*/  IMAD.U32 R0, RZ, RZ, UR4 ;  /* 0x00000004ff007e24 */ /* 0x00cfe2000f8e00ff */
[----:B------:R-:W-:Y:S05]  /*12f0*/  WARPSYNC.ALL ;  /* 0x0000000000007948 */ /* 0x000fea0003800000 */
[----:B------:R-:W-:-:S04]  /*1300*/  IADD3 R0, -R0, UR40, RZ ;  /* 0x0000002800007c10 */ /* 0x000fc8000fffe1ff */
[----:B------:R-:W-:Y:S02]  /*1310*/  ISETP.GE.AND P1, PT, R0, 0x1, PT ;  /* 0x000000010000780c */ /* 0x000fe40003f26270 */
[----:B------:R-:W-:Y:S01]  /*1320*/  R2UR UR4, R6 ;  /* 0x00000000060472ca */ /* 0x000fe200000e0000 */
[----:B------:R-:W-:Y:S01]  /*1330*/  WARPGROUP.ARRIVE ;  /* 0x00000000000079c5 */ /* 0x000fe20000000000 */
[----:B------:R-:W-:Y:S01]  /*1340*/  UMOV UR5, 0xc0000010 ;  /* 0xc000001000057882 */ /* 0x000fe20000000000 */
[----:B------:R-:W-:-:S10]  /*1350*/  UMOV UR7, 0xc0000010 ;  /* 0xc000001000077882 */ /* 0x000fd40000000000 */
[----:B------:R-:W-:-:S04]  /*1360*/  UIADD3 UR4, UR4, 0xe180, URZ ;  /* 0x0000e18004047890 */ /* 0x000fc8000fffe03f */
[----:B------:R-:W-:-:S04]  /*1370*/  USHF.R.U32.HI UR4, URZ, 0x4, UR4 ;  /* 0x000000043f047899 */ /* 0x000fc80008011604 */
[----:B------:R-:W-:-:S04]  /*1380*/  ULOP3.LUT UR4, UR4, 0x3fff, URZ, 0xc0, !UPT ;  /* 0x00003fff04047892 */ /* 0x000fc8000f8ec03f */
[----:B------:R-:W-:Y:S02]  /*1390*/  ULOP3.LUT UR10, UR4, 0x10000, URZ, 0xfc, !UPT ;  /* 0x00010000040a7892 */ /* 0x000fe4000f8efc3f */
[----:B------:R-:W-:Y:S02]  /*13a0*/  ULEA UR4, UR39, UR41, 0x9 ;  /* 0x0000002927047291 */ /* 0x000fe4000f8e483f */
[----:B------:R-:W-:Y:S02]  /*13b0*/  ULEA UR6, UR39, UR10, 0x7 ;  /* 0x0000000a27067291 */ /* 0x000fe4000f8e383f */
[----:B------:R-:W-:-:S07]  /*13c0*/  UIADD3 UR8, UR4, 0x100, URZ ;  /* 0x0000010004087890 */ /* 0x000fce000fffe03f */
[----:B------:R-:W-:Y:S01]  /*13d0*/  IGMMA.64x64x32.S8.S8 R56, gdesc[UR4], RZ, !UPT, gsb0 ;  /* 0x01e00000043879f1 */ /* 0x000fe2000c0410ff */
[----:B------:R-:W-:Y:S01]  /*13e0*/  UMOV UR4, UR8 ;  /* 0x0000000800047c82 */ /* 0x000fe20008000000 */
[----:B------:R-:W-:Y:S01]  /*13f0*/  UMOV UR5, 0xc0000010 ;  /* 0xc000001000057882 */ /* 0x000fe20000000000 */
[----:B------:R-:W-:Y:S02]  /*1400*/  WARPGROUP.DEPBAR.LE gsb0, 0x0 ;  /* 0x00008000000079c5 */ /* 0x000fe40000010000 */
[----:B------:R-:W-:-:S06]  /*1410*/  WARPGROUP.ARRIVE ;  /* 0x00000000000079c5 */ /* 0x000fcc0000000000 */
[----:B------:R-:W-:Y:S03]  /*1420*/  IGMMA.64x64x32.S8.S8 R24, gdesc[UR4], RZ, !UPT, gsb0 ;  /* 0x01e00000041879f1 */ /* 0x000fe6000c0410ff */
[----:B------:R-:W-:Y:S02]  /*1430*/  WARPGROUP.DEPBAR.LE gsb0, 0x0 ;  /* 0x00008000000079c5 */ /* 0x000fe40000010000 */
[----:B------:R-:W-:Y:S05]  /*1440*/  @!P1 BRA `(.L_x_18) ;  /* 0x0000000000dc9947 */ /* 0x000fea0003800000 */
[----:B------:R-:W-:Y:S02]  /*1450*/  UIADD3 UR4, UR39, 0x1, URZ ;  /* 0x0000000127047890 */ /* 0x000fe4000fffe03f */
[----:B------:R-:W-:Y:S02]  /*1460*/  IMAD.U32 R3, RZ, RZ, UR39 ;  /* 0x00000027ff037e24 */ /* 0x000fe4000f8e00ff */
[----:B------:R-:W-:-:S04]  /*1470*/  UISETP.NE.AND UP0, UPT, UR4, 0x7, UPT ;  /* 0x000000070400788c */ /* 0x000fc8000bf05270 */
[----:B------:R-:W-:Y:S02]  /*1480*/  USEL UR5, URZ, 0x1, UP0 ;  /* 0x000000013f057887 */ /* 0x000fe40008000000 */
[----:B------:R-:W-:Y:S02]  /*1490*/  USEL UR8, UR4, URZ, UP0 ;  /* 0x0000003f04087287 */ /* 0x000fe40008000000 */
[----:B------:R-:W-:-:S06]  /*14a0*/  ULOP3.LUT UR5, UR38, UR5, URZ, 0x3c, !UPT ;  /* 0x0000000526057292 */ /* 0x000fcc000f8e3c3f */
[----:B------:R-:W-:-:S07]  /*14b0*/  IMAD.U32 R7, RZ, RZ, UR5 ;  /* 0x00000005ff077e24 */ /* 0x000fce000f8e00ff */
.L_x_25:
[----:B------:R-:W-:Y:S05]  /*14c0*/  @!P0 BRA `(.L_x_19) ;  /* 0x0000000000048947 */ /* 0x000fea0003800000 */
[----:B------:R-:W-:Y:S01]  /*14d0*/  BPT.TRAP 0x1 ;  /* 0x000000040000795c */ /* 0x000fe20000300000 */
.L_x_19:
[----:B------:R-:W2:Y:S01]  /*14e0*/  S2UR UR5, SR_CgaCtaId ;  /* 0x00000000000579c3 */ /* 0x000ea20000008800 */
[----:B------:R-:W-:Y:S01]  /*14f0*/  UMOV UR4, 0x400 ;  /* 0x0000040000047882 */ /* 0x000fe20000000000 */
[----:B01----:R-:W-:Y:S01]  /*1500*/  IMAD.U32 R5, RZ, RZ, UR8 ;  /* 0x00000008ff057e24 */ /* 0x003fe2000f8e00ff */
[----:B------:R-:W-:Y:S01]  /*1510*/  SHF.L.U32 R4, R7, 0x1f, RZ ;  /* 0x0000001f07047819 */ /* 0x000fe200000006ff */
[----:B--2---:R-:W-:-:S06]  /*1520*/  ULEA UR4, UR5, UR4, 0x18 ;  /* 0x0000000405047291 */ /* 0x004fcc000f8ec03f */
[----:B------:R-:W-:-:S04]  /*1530*/  IMAD.U32 R6, RZ, RZ, UR4 ;  /* 0x00000004ff067e24 */ /* 0x000fc8000f8e00ff */
[----:B------:R-:W-:-:S04]  /*1540*/  IMAD R5, R5, 0x8, R6 ;  /* 0x0000000805057824 */ /* 0x000fc800078e0206 */
[----:B------:R0:W1:Y:S01]  /*1550*/  SYNCS.PHASECHK.TRANS64.TRYWAIT P1, [R5+URZ], R4 ;  /* 0x00000004050075a7 */ /* 0x000062000802017f */
[----:B------:R-:W-:Y:S05]  /*1560*/  @!P0 BRA `(.L_x_20) ;  /* 0x0000000000048947 */ /* 0x000fea0003800000 */
[----:B------:R-:W-:Y:S01]  /*1570*/  BPT.TRAP 0x1 ;  /* 0x000000040000795c */ /* 0x000fe20000300000 */
.L_x_20:
[----:B-1----:R-:W-:Y:S05]  /*1580*/  @P1 BRA `(.L_x_21) ;  /* 0x0000000000081947 */ /* 0x002fea0003800000 */
[----:B------:R-:W1:Y:S02]  /*1590*/  SYNCS.PHASECHK.TRANS64.TRYWAIT P1, [R5+URZ], R4 ;  /* 0x00000004050075a7 */ /* 0x000e64000802017f */
[----:B-1----:R-:W-:Y:S05]  /*15a0*/  @!P1 BRA `(.L_x_22) ;  /* 0x0000005800409947 */ /* 0x002fea0003800000 */
.L_x_21:
[----:B------:R-:W-:Y:S01]  /*15b0*/  ULEA UR6, UR8, UR10, 0x7 ;  /* 0x0000000a08067291 */ /* 0x000fe2000f8e383f */
[----:B------:R-:W-:Y:S01]  /*15c0*/  WARPGROUP.ARRIVE ;  /* 0x00000000000079c5 */ /* 0x000fe20000000000 */
[----:B------:R-:W-:Y:S01]  /*15d0*/  ULEA UR4, UR8, UR41, 0x9 ;  /* 0x0000002908047291 */ /* 0x000fe2000f8e483f */
[----:B------:R-:W-:Y:S01]  /*15e0*/  UMOV UR7, 0xc0000010 ;  /* 0xc000001000077882 */ /* 0x000fe20000000000 */
[----:B------:R-:W-:Y:S02]  /*15f0*/  UMOV UR5, 0xc0000010 ;  /* 0xc000001000057882 */ /* 0x000fe40000000000 */
[----:B------:R-:W-:-:S05]  /*1600*/  UIADD3 UR9, UR4, 0x100, URZ ;  /* 0x0000010004097890 */ /* 0x000fca000fffe03f */
[----:B------:R-:W-:Y:S01]  /*1610*/  IGMMA.64x64x32.S8.S8 R56, gdesc[UR4], R56, gsb0 ;  /* 0x01e00000043879f1 */ /* 0x000fe20008041038 */
[----:B------:R-:W-:Y:S01]  /*1620*/  UMOV UR5, 0xc0000010 ;  /* 0xc000001000057882 */ /* 0x000fe20000000000 */
[----:B------:R-:W-:Y:S01]  /*1630*/  UMOV UR4, UR9 ;  /* 0x0000000900047c82 */ /* 0x000fe20008000000 */
[----:B------:R-:W-:Y:S02]  /*1640*/  WARPGROUP.DEPBAR.LE gsb0, 0x0 ;  /* 0x00008000000079c5 */ /* 0x000fe40000010000 */
[----:B------:R-:W-:-:S06]  /*1650*/  WARPGROUP.ARRIVE ;  /* 0x00000000000079c5 */ /* 0x000fcc0000000000 */
[----:B------:R-:W-:Y:S03]  /*1660*/  IGMMA.64x64x32.S8.S8 R24, gdesc[UR4], R24, gsb0 ;  /* 0x01e00000041879f1 */ /* 0x000fe60008041018 */
[----:B------:R-:W-:Y:S02]  /*1670*/  WARPGROUP.DEPBAR.LE gsb0, 0x0 ;  /* 0x00008000000079c5 */ /* 0x000fe40000010000 */
[----:B------:R-:W-:Y:S05]  /*1680*/  @!P0 BRA `(.L_x_23) ;  /* 0x0000000000048947 */ /* 0x000fea0003800000 */
[----:B------:R-:W-:Y:S01]  /*1690*/  BPT.TRAP 0x1 ;  /* 0x000000040000795c */ /* 0x000fe20000300000 */
.L_x_23:
[----:B01----:R-:W-:Y:S01]  /*16a0*/  IMAD R4, R3, 0x8, R6 ;  /* 0x0000000803047824 */ /* 0x003fe200078e0206 */
[----:B------:R-:W-:-:S03]  /*16b0*/  ISETP.GT.U32.AND P1, PT, R19, 0x1, PT ;  /* 0x000000011300780c */ /* 0x000fc60003f24070 */
[----:B------:R-:W-:-:S05]  /*16c0*/  VIADD R4, R4, 0x38 ;  /* 0x0000003804047836 */ /* 0x000fca0000000000 */
[----:B------:R-:W-:-:S04]  /*16d0*/  PRMT R4, RZ, 0x654, R4 ;  /* 0x00000654ff047816 */ /* 0x000fc80000000004 */
[----:B------:R0:W-:Y:S01]  /*16e0*/  SYNCS.ARRIVE.TRANS64.RED.A1T0 RZ, [R4+URZ], RZ ;  /* 0x000000ff04ff79a7 */ /* 0x0001e2000810043f */
[----:B------:R-:W-:Y:S05]  /*16f0*/  @P1 BRA `(.L_x_24) ;  /* 0x0000000000041947 */ /* 0x000fea0003800000 */
[----:B------:R-:W-:Y:S01]  /*1700*/  BPT.TRAP 0x1 ;  /* 0x000000040000795c */ /* 0x000fe20000300000 */
.L_x_24:
[----:B------:R-:W-:Y:S01]  /*1710*/  UIADD3 UR8, UR8, 0x1, URZ ;  /* 0x0000000108087890 */ /* 0x000fe2000fffe03f */
[C---:B------:R-:W-:Y:S01]  /*1720*/  ISETP.GT.AND P2, PT, R0.reuse, 0x1, PT ;  /* 0x000000010000780c */ /* 0x040fe20003f44270 */
[----:B------:R-:W-:Y:S02]  /*1730*/  VIADD R3, R3, 0x1 ;  /* 0x0000000103037836 */ /* 0x000fe40000000000 */
[----:B------:R-:W-:Y:S01]  /*1740*/  UISETP.NE.AND UP0, UPT, UR8, 0x7, UPT ;  /* 0x000000070800788c */ /* 0x000fe2000bf05270 */
[----:B------:R-:W-:Y:S02]  /*1750*/  VIADD R0, R0, 0xffffffff ;  /* 0xffffffff00007836 */ /* 0x000fe40000000000 */
[C---:B------:R-:W-:Y:S01]  /*1760*/  ISETP.NE.AND P1, PT, R3.reuse, 0x7, PT ;  /* 0x000000070300780c */ /* 0x040fe20003f25270 */
[----:B------:R-:W-:Y:S02]  /*1770*/  USEL UR4, URZ, 0x1, UP0 ;  /* 0x000000013f047887 */ /* 0x000fe40008000000 */
[----:B------:R-:W-:Y:S01]  /*1780*/  USEL UR8, UR8, URZ, UP0 ;  /* 0x0000003f08087287 */ /* 0x000fe20008000000 */
[----:B------:R-:W-:-:S03]  /*1790*/  SEL R3, R3, RZ, P1 ;  /* 0x000000ff03037207 */ /* 0x000fc60000800000 */
[----:B------:R-:W-:Y:S01]  /*17a0*/  LOP3.LUT R7, R7, UR4, RZ, 0x3c, !PT ;  /* 0x0000000407077c12 */ /* 0x000fe2000f8e3cff */
[----:B------:R-:W-:Y:S07]  /*17b0*/  @P2 BRA `(.L_x_25) ;  /* 0xfffffffc00402947 */ /* 0x000fee000383ffff */
.L_x_18:
[----:B------:R-:W2:Y:S02]  /*17c0*/  LDC R0, c[0x0][0x28c] ;  /* 0x0000a300ff007b82 */ /* 0x000ea40000000800 */
[----:B--2---:R-:W-:-:S13]  /*17d0*/  ISETP.GE.AND P1, PT, R0, 0x1, PT ;  /* 0x000000010000780c */ /* 0x004fda0003f26270 */
[----:B------:R-:W-:Y:S05]  /*17e0*/  @!P1 BRA `(.L_x_26) ;  /* 0x0000000000489947 */ /* 0x000fea0003800000 */
[----:B------:R-:W-:Y:S05]  /*17f0*/  @!P0 BRA `(.L_x_27) ;  /* 0x0000000000048947 */ /* 0x000fea0003800000 */
[----:B------:R-:W-:Y:S01]  /*1800*/  BPT.TRAP 0x1 ;  /* 0x000000040000795c */ /* 0x000fe20000300000 */
.L_x_27:
[----:B------:R-:W-:Y:S01]  /*1810*/  UISETP.LT.AND UP0, UPT, UR40, 0x1, UPT ;  /* 0x000000012800788c */ /* 0x000fe2000bf01270 */
[----:B------:R-:W-:-:S03]  /*1820*/  ISETP.GT.U32.AND P0, PT, R19, 0x1, PT ;  /* 0x000000011300780c */ /* 0x000fc60003f04070 */
[----:B------:R-:W-:-:S04]  /*1830*/  USEL UR6, UR40, 0x1, UP0 ;  /* 0x0000000128067887 */ /* 0x000fc80008000000 */
[----:B------:R-:W-:-:S04]  /*1840*/  UIADD3 UR6, UR39, UR40, -UR6 ;  /* 0x0000002827067290 */ /* 0x000fc8000fffe806 */
[----:B------:R-:W-:-:S04]  /*1850*/  UIMAD.WIDE.U32 UR4, UR6, 0x24924925, URZ ;  /* 0x24924925060478a5 */ /* 0x000fc8000f8e003f */
[----:B------:R-:W-:-:S04]  /*1860*/  UIADD3 UR4, UR6, -UR5, URZ ;  /* 0x8000000506047290 */ /* 0x000fc8000fffe03f */
[----:B------:R-:W-:-:S04]  /*1870*/  ULEA.HI UR4, UR4, UR5, URZ, 0x1f ;  /* 0x0000000504047291 */ /* 0x000fc8000f8ff83f */
[----:B------:R-:W-:-:S04]  /*1880*/  USHF.R.U32.HI UR4, URZ, 0x2, UR4 ;  /* 0x000000023f047899 */ /* 0x000fc80008011604 */
[----:B------:R-:W-:-:S06]  /*1890*/  UIMAD UR4, UR4, -0x7, UR6 ;  /* 0xfffffff9040478a4 */ /* 0x000fcc000f8e0206 */
[----:B------:R-:W-:-:S04]  /*18a0*/  IMAD.U32 R3, RZ, RZ, UR4 ;  /* 0x00000004ff037e24 */ /* 0x000fc8000f8e00ff */
[----:B------:R-:W-:-:S04]  /*18b0*/  IMAD R0, R3, 0x8, R6 ;  /* 0x0000000803007824 */ /* 0x000fc800078e0206 */
[----:B------:R-:W-:-:S05]  /*18c0*/  VIADD R0, R0, 0x38 ;  /* 0x0000003800007836 */ /* 0x000fca0000000000 */
[----:B------:R-:W-:-:S04]  /*18d0*/  PRMT R0, RZ, 0x654, R0 ;  /* 0x00000654ff007816 */ /* 0x000fc80000000000 */
[----:B------:R2:W-:Y:S01]  /*18e0*/  SYNCS.ARRIVE.TRANS64.RED.A1T0 RZ, [R0+URZ], RZ ;  /* 0x000000ff00ff79a7 */ /* 0x0005e2000810043f */
[----:B------:R-:W-:Y:S05]  /*18f0*/  @P0 BRA `(.L_x_26) ;  /* 0x0000000000040947 */ /* 0x000fea0003800000 */
[----:B------:R-:W-:Y:S01]  /*1900*/  BPT.TRAP 0x1 ;  /* 0x000000040000795c */ /* 0x000fe20000300000 */
.L_x_26:
[----:B------:R-:W3:Y:S01]  /*1910*/  LDC R6, c[0x0][0x288] ;  /* 0x0000a200ff067b82 */ /* 0x000ee20000000800 */
[--C-:B--2---:R-:W-:Y:S01]  /*1920*/  SHF.R.U32.HI R0, RZ, 0x2, R18.reuse ;  /* 0x00000002ff007819 */ /* 0x104fe20000011612 */
[----:B------:R-:W-:Y:S01]  /*1930*/  IMAD.SHL.U32 R91, R91, 0x40, RZ ;  /* 0x000000405b5b7824 */ /* 0x000fe200078e00ff */
[----:B01----:R-:W-:Y:S01]  /*1940*/  LOP3.LUT R4, R18, 0x60, RZ, 0xc0, !PT ;  /* 0x0000006012047812 */ /* 0x003fe200078ec0ff */
[----:B------:R-:W-:Y:S01]  /*1950*/  UIADD3 UR39, UR40, UR39, URZ ;  /* 0x0000002728277290 */ /* 0x000fe2000fffe03f */
[----:B------:R-:W-:Y:S01]  /*1960*/  SHF.R.U32.HI R5, RZ, 0x7, R18 ;  /* 0x00000007ff057819 */ /* 0x000fe20000011612 */
[----:B------:R-:W-:Y:S01]  /*1970*/  IMAD.SHL.U32 R9, R90, 0x100, RZ ;  /* 0x000001005a097824 */ /* 0x000fe200078e00ff */
[----:B------:R-:W-:Y:S01]  /*1980*/  LOP3.LUT R3, R0, 0x7, RZ, 0xc0, !PT ;  /* 0x0000000700037812 */ /* 0x000fe200078ec0ff */
[----:B------:R-:W-:Y:S01]  /*1990*/  UISETP.GT.U32.AND UP0, UPT, UR39, 0x6, UPT ;  /* 0x000000062700788c */ /* 0x000fe2000bf04070 */
[----:B------:R-:W-:Y:S01]  /*19a0*/  SHF.R.U32.HI R8, RZ, 0x1, R4 ;  /* 0x00000001ff087819 */ /* 0x000fe20000011604 */
[----:B------:R-:W-:Y:S01]  /*19b0*/  UIMAD.WIDE.U32 UR4, UR39, 0x24924925, URZ ;  /* 0x24924925270478a5 */ /* 0x000fe2000f8e003f */
[----:B------:R-:W-:Y:S01]  /*19c0*/  LOP3.LUT R0, R5, 0x1, RZ, 0xc0, !PT ;  /* 0x0000000105007812 */ /* 0x000fe200078ec0ff */
[----:B------:R-:W-:Y:S01]  /*19d0*/  IMAD.SHL.U32 R14, R18, 0x2, RZ ;  /* 0x00000002120e7824 */ /* 0x000fe200078e00ff */
[----:B------:R-:W-:Y:S01]  /*19e0*/  IADD3 R5, RZ, -R8, -R3 ;  /* 0x80000008ff057210 */ /* 0x000fe20007ffe803 */
[----:B------:R-:W-:Y:S01]  /*19f0*/  ULDC UR7, c[0x0][0x284] ;  /* 0x0000a10000077ab9 */ /* 0x000fe20000000800 */
[----:B------:R-:W-:Y:S01]  /*1a00*/  UISETP.LT.U32.AND UP0, UPT, UR40, 0x7, UP0 ;  /* 0x000000072800788c */ /* 0x000fe20008701070 */
[C---:B------:R-:W-:Y:S01]  /*1a10*/  IMAD.SHL.U32 R4, R0.reuse, 0x40, RZ ;  /* 0x0000004000047824 */ /* 0x040fe200078e00ff */
[----:B------:R-:W-:Y:S01]  /*1a20*/  UIADD3 UR4, UR39, -UR5, URZ ;  /* 0x8000000527047290 */ /* 0x000fe2000fffe03f */
[----:B------:R-:W-:Y:S01]  /*1a30*/  IMAD R100, R0, -0x40, R5 ;  /* 0xffffffc000647824 */ /* 0x000fe200078e0205 */
[----:B------:R-:W-:Y:S01]  /*1a40*/  LOP3.LUT R0, R18, 0x3, RZ, 0xc0, !PT ;  /* 0x0000000312007812 */ /* 0x000fe200078ec0ff */
[----:B------:R-:W-:Y:S01]  /*1a50*/  UISETP.GE.U32.AND UP1, UPT, UR40, 0x7, UPT ;  /* 0x000000072800788c */ /* 0x000fe2000bf26070 */
[----:B------:R-:W-:Y:S01]  /*1a60*/  SHF.R.S32.HI R94, RZ, 0x1f, R89 ;  /* 0x0000001fff5e7819 */ /* 0x000fe20000011459 */
[----:B------:R-:W-:Y:S01]  /*1a70*/  ULDC.64 UR8, c[0x0][0x5d0] ;  /* 0x0001740000087ab9 */ /* 0x000fe20000000a00 */
[C---:B------:R-:W-:Y:S01]  /*1a80*/  LOP3.LUT R14, R91.reuse, 0x6, R14, 0xf8, !PT ;  /* 0x000000065b0e7812 */ /* 0x040fe200078ef80e */
[----:B------:R-:W-:Y:S01]  /*1a90*/  USEL UR6, URZ, 0x1, !UP0 ;  /* 0x000000013f067887 */ /* 0x000fe2000c000000 */
[----:B---3--:R-:W-:Y:S01]  /*1aa0*/  ISETP.GE.AND P0, PT, R91, R6, PT ;  /* 0x000000065b00720c */ /* 0x008fe20003f06270 */
[----:B------:R-:W-:Y:S01]  /*1ab0*/  ULEA.HI UR4, UR4, UR5, URZ, 0x1f ;  /* 0x0000000504047291 */ /* 0x000fe2000f8ff83f */
[----:B------:R-:W-:Y:S01]  /*1ac0*/  IMAD R0, R0, -0x2, R6 ;  /* 0xfffffffe00007824 */ /* 0x000fe200078e0206 */
[----:B------:R-:W-:Y:S01]  /*1ad0*/  SHF.R.S32.HI R15, RZ, 0x1f, R14 ;  /* 0x0000001fff0f7819 */ /* 0x000fe2000001140e */
[----:B------:R-:W-:Y:S01]  /*1ae0*/  IMAD R6, R94, UR8, RZ ;  /* 0x000000085e067c24 */ /* 0x000fe2000f8e02ff */
[C---:B------:R-:W-:Y:S01]  /*1af0*/  ISETP.GE.OR P0, PT, R9.reuse, UR7, P0 ;  /* 0x0000000709007c0c */ /* 0x040fe20008706670 */
[----:B------:R-:W-:Y:S01]  /*1b00*/  ULOP3.LUT UR38, UR38, UR6, URZ, 0x3c, !UPT ;  /* 0x0000000626267292 */ /* 0x000fe2000f8e3c3f */
[----:B------:R-:W-:Y:S01]  /*1b10*/  LOP3.LUT R3, R4, 0x40, R3, 0xe2, !PT ;  /* 0x0000004004037812 */ /* 0x000fe200078ee203 */
[----:B------:R-:W-:Y:S01]  /*1b20*/  IMAD.WIDE R4, R90, 0x100, RZ ;  /* 0x000001005a047825 */ /* 0x000fe200078e02ff */
[----:B------:R-:W-:Y:S01]  /*1b30*/  USHF.R.U32.HI UR4, URZ, 0x2, UR4 ;  /* 0x000000023f047899 */ /* 0x000fe20008011604 */
[----:B------:R-:W-:-:S02]  /*1b40*/  IADD3 R100, -R9, UR7, R100 ;  /* 0x0000000709647c10 */ /* 0x000fc4000fffe164 */
[C---:B------:R-:W-:Y:S01]  /*1b50*/  IMAD R11, R89.reuse, UR9, R6 ;  /* 0x00000009590b7c24 */ /* 0x040fe2000f8e0206 */
[----:B------:R-:W-:Y:S01]  /*1b60*/  @UP1 ULOP3.LUT UR38, UR38, 0x1, UR4, 0x78, !UPT ;  /* 0x0000000126261892 */ /* 0x000fe2000f8e7804 */
[----:B------:R-:W-:Y:S01]  /*1b70*/  IMAD.WIDE.U32 R6, R89, UR8, R14 ;  /* 0x0000000859067c25 */ /* 0x000fe2000f8e000e */
[----:B------:R-:W-:Y:S01]  /*1b80*/  UIMAD UR39, UR4, -0x7, UR39 ;  /* 0xfffffff9042778a4 */ /* 0x000fe2000f8e0227 */
[----:B------:R-:W-:Y:S02]  /*1b90*/  LOP3.LUT R103, R4, R3, R8, 0xfe, !PT ;  /* 0x0000000304677212 */ /* 0x000fe400078efe08 */
[----:B------:R-:W-:Y:S02]  /*1ba0*/  IMAD.IADD R3, R0, 0x1, -R91 ;  /* 0x0000000100037824 */ /* 0x000fe400078e0a5b */
[----:B------:R-:W-:Y:S02]  /*1bb0*/  IMAD.IADD R7, R7, 0x1, R11 ;  /* 0x0000000107077824 */ /* 0x000fe400078e020b */
[----:B------:R-:W-:Y:S01]  /*1bc0*/  IMAD.MOV.U32 R0, RZ, RZ, -0x1 ;  /* 0xffffffffff007424 */ /* 0x000fe200078e00ff */
[----:B------:R-:W-:Y:S06]  /*1bd0*/  @P0 BRA `(.L_x_28) ;  /* 0x0000003000f40947 */ /* 0x000fec0003800000 */
[----:B------:R-:W0:Y:S01]  /*1be0*/  LDC.64 R20, c[0x0][0x5c8] ;  /* 0x00017200ff147b82 */ /* 0x000e220000000a00 */
[----:B------:R-:W-:Y:S01]  /*1bf0*/  ULDC.64 UR4, c[0x0][0x5c0] ;  /* 0x0001700000047ab9 */ /* 0x000fe20000000a00 */
[----:B------:R-:W-:Y:S01]  /*1c00*/  BSSY B0, `(.L_x_28) ;  /* 0x000033a000007945 */ /* 0x000fe20003800000 */
[-C--:B0-----:R-:W-:Y:S01]  /*1c10*/  IMAD R8, R5, R20.reuse, RZ ;  /* 0x0000001405087224 */ /* 0x081fe200078e02ff */
[----:B------:R-:W-:Y:S01]  /*1c20*/  SHF.L.U64.HI R13, R20, 0x7, R21 ;  /* 0x00000007140d7819 */ /* 0x000fe20000010215 */
[----:B------:R-:W-:-:S04]  /*1c30*/  IMAD.WIDE.U32 R6, R103, R20, R6 ;  /* 0x0000001467067225 */ /* 0x000fc800078e0006 */
[----:B------:R-:W-:Y:S01]  /*1c40*/  IMAD R9, R103, R21, R8 ;  /* 0x0000001567097224 */ /* 0x000fe200078e0208 */
[----:B------:R-:W-:Y:S01]  /*1c50*/  IADD3 R92, P0, R6, UR4, RZ ;  /* 0x00000004065c7c10 */ /* 0x000fe2000ff1e0ff */
[C---:B------:R-:W-:Y:S02]  /*1c60*/  IMAD.SHL.U32 R11, R20.reuse, 0x80, RZ ;  /* 0x00000080140b7824 */ /* 0x040fe400078e00ff */
[----:B------:R-:W-:Y:S01]  /*1c70*/  IMAD.IADD R9, R7, 0x1, R9 ;  /* 0x0000000107097824 */ /* 0x000fe200078e0209 */
[-C--:B------:R-:W-:Y:S02]  /*1c80*/  LEA R6, P1, R20, R92.reuse, 0x3 ;  /* 0x0000005c14067211 */ /* 0x080fe400078218ff */
[----:B------:R-:W-:Y:S02]  /*1c90*/  IADD3 R8, P2, R11, R92, RZ ;  /* 0x0000005c0b087210 */ /* 0x000fe40007f5e0ff */
[----:B------:R-:W-:Y:S02]  /*1ca0*/  IADD3.X R93, R9, UR5, RZ, P0, !PT ;  /* 0x00000005095d7c10 */ /* 0x000fe400087fe4ff */
[----:B-----5:R-:W-:-:S02]  /*1cb0*/  ISETP.NE.AND P0, PT, R23, RZ, PT ;  /* 0x000000ff1700720c */ /* 0x020fc40003f05270 */
[----:B------:R-:W-:Y:S01]  /*1cc0*/  LEA.HI.X R7, R20, R93, R21, 0x3, P1 ;  /* 0x0000005d14077211 */ /* 0x000fe200008f1c15 */
[----:B------:R-:W-:Y:S01]  /*1cd0*/  IMAD.X R9, R13, 0x1, R93, P2 ;  /* 0x000000010d097824 */ /* 0x000fe200010e065d */
[----:B------:R-:W-:-:S05]  /*1ce0*/  IADD3 R10, P1, R11, R6, RZ ;  /* 0x000000060b0a7210 */ /* 0x000fca0007f3e0ff */
[----:B------:R-:W-:-:S04]  /*1cf0*/  IMAD.X R11, R13, 0x1, R7, P1 ;  /* 0x000000010d0b7824 */ /* 0x000fc800008e0607 */
[----:B------:R-:W-:Y:S05]  /*1d00*/  @!P0 BRA `(.L_x_29) ;  /* 0x0000002400948947 */ /* 0x000fea0003800000 */
[----:B------:R-:W0:Y:S01]  /*1d10*/  LDC.64 R90, c[0x0][0x5b0] ;  /* 0x00016c00ff5a7b82 */ /* 0x000e220000000a00 */
[----:B------:R-:W-:Y:S01]  /*1d20*/  ULDC.64 UR4, c[0x0][0x5b8] ;  /* 0x00016e0000047ab9 */ /* 0x000fe20000000a00 */
[----:B------:R-:W-:Y:S01]  /*1d30*/  ISETP.GE.AND P0, PT, R100, 0x1, PT ;  /* 0x000000016400780c */ /* 0x000fe20003f06270 */
[----:B------:R-:W-:Y:S01]  /*1d40*/  IMAD R20, R94, UR4, RZ ;  /* 0x000000045e147c24 */ /* 0x000fe2000f8e02ff */
[----:B------:R-:W-:Y:S01]  /*1d50*/  BSSY B1, `(.L_x_30) ;  /* 0x0000010000017945 */ /* 0x000fe20003800000 */
[----:B------:R-:W-:Y:S01]  /*1d60*/  IMAD.WIDE.U32 R14, R89, UR4, R14 ;  /* 0x00000004590e7c25 */ /* 0x000fe2000f8e000e */
[----:B------:R-:W-:Y:S02]  /*1d70*/  ISETP.LT.OR P3, PT, R3, 0x1, !P0 ;  /* 0x000000010300780c */ /* 0x000fe40004761670 */
[----:B------:R-:W1:Y:S01]  /*1d80*/  LDC.64 R12, c[0x0][0x5a8] ;  /* 0x00016a00ff0c7b82 */ /* 0x000e620000000a00 */
[----:B------:R-:W-:Y:S02]  /*1d90*/  IMAD R21, R89, UR5, R20 ;  /* 0x0000000559157c24 */ /* 0x000fe4000f8e0214 */
[----:B------:R-:W-:-:S02]  /*1da0*/  IMAD.MOV.U32 R20, RZ, RZ, R14 ;  /* 0x000000ffff147224 */ /* 0x000fc400078e000e */
[----:B------:R-:W-:Y:S02]  /*1db0*/  IMAD.IADD R21, R15, 0x1, R21 ;  /* 0x000000010f157824 */ /* 0x000fe400078e0215 */
[-C--:B0-----:R-:W-:Y:S01]  /*1dc0*/  IMAD R96, R5, R90.reuse, RZ ;  /* 0x0000005a05607224 */ /* 0x081fe200078e02ff */
[----:B------:R-:W-:Y:S01]  /*1dd0*/  SHF.L.U64.HI R97, R90, 0x3, R91 ;  /* 0x000000035a617819 */ /* 0x000fe2000001025b */
[----:B------:R-:W-:-:S04]  /*1de0*/  IMAD.WIDE.U32 R94, R103, R90, R20 ;  /* 0x0000005a675e7225 */ /* 0x000fc800078e0014 */
[----:B------:R-:W-:Y:S01]  /*1df0*/  IMAD R101, R103, R91, R96 ;  /* 0x0000005b67657224 */ /* 0x000fe200078e0260 */
[----:B-1----:R-:W-:Y:S01]  /*1e00*/  IADD3 R94, P1, R94, R12, RZ ;  /* 0x0000000c5e5e7210 */ /* 0x002fe20007f3e0ff */
[----:B------:R-:W-:-:S03]  /*1e10*/  IMAD.SHL.U32 R96, R90, 0x8, RZ ;  /* 0x000000085a607824 */ /* 0x000fc600078e00ff */
[----:B------:R-:W-:Y:S01]  /*1e20*/  IADD3.X R95, R13, R95, R101, P1, !PT ;  /* 0x0000005f0d5f7210 */ /* 0x000fe20000ffe465 */
[----:B------:R-:W-:Y:S08]  /*1e30*/  @P3 BRA `(.L_x_31) ;  /* 0x0000000000043947 */ /* 0x000ff00003800000 */
[----:B------:R0:W5:Y:S02]  /*1e40*/  LDG.E.U8 R88, desc[UR36][R94.64] ;  /* 0x000000245e587981 */ /* 0x000164000c1e1100 */
.L_x_31:
[----:B------:R-:W-:Y:S05]  /*1e50*/  BSYNC B1 ;  /* 0x0000000000017941 */ /* 0x000fea0003800000 */
.L_x_30:
[----:B-----5:R-:W-:Y:S01]  /*1e60*/  LOP3.LUT R89, R88, 0xffff, RZ, 0xc0, !PT ;  /* 0x0000ffff58597812 */ /* 0x020fe200078ec0ff */
[----:B------:R-:W-:Y:S01]  /*1e70*/  IMAD.WIDE.U32 R98, R103, R90, R96 ;  /* 0x0000005a67627225 */ /* 0x000fe200078e0060 */
[----:B------:R-:W-:Y:S01]  /*1e80*/  ISETP.LT.OR P4, PT, R3, 0x2, !P0 ;  /* 0x000000020300780c */ /* 0x000fe20004781670 */
[----:B------:R-:W-:Y:S01]  /*1e90*/  BSSY B1, `(.L_x_32) ;  /* 0x000000e000017945 */ /* 0x000fe20003800000 */
[----:B------:R-:W-:Y:S01]  /*1ea0*/  PRMT R102, R89, 0x8880, RZ ;  /* 0x0000888059667816 */ /* 0x000fe200000000ff */
[----:B------:R-:W-:Y:S01]  /*1eb0*/  IMAD.IADD R99, R101, 0x1, R99 ;  /* 0x0000000165637824 */ /* 0x000fe200078e0263 */
[----:B------:R-:W-:Y:S02]  /*1ec0*/  IADD3 R98, P2, P5, R14, R12, R98 ;  /* 0x0000000c0e627210 */ /* 0x000fe40007d5e062 */
[----:B------:R-:W-:Y:S01]  /*1ed0*/  ISETP.GE.AND P1, PT, R100, 0x9, PT ;  /* 0x000000096400780c */ /* 0x000fe20003f26270 */
[----:B------:R-:W-:Y:S01]  /*1ee0*/  IMAD R89, R102, R23, RZ ;  /* 0x0000001766597224 */ /* 0x000fe200078e02ff */
[----:B------:R-:W-:-:S02]  /*1ef0*/  IADD3.X R99, R21, R13, R99, P2, P5 ;  /* 0x0000000d15637210 */ /* 0x000fc400017ea463 */
[----:B------:R-:W-:Y:S01]  /*1f00*/  ISETP.LT.OR P2, PT, R3, 0x1, !P1 ;  /* 0x000000010300780c */ /* 0x000fe20004f41670 */
[----:B------:R-:W-:-:S05]  /*1f10*/  @!P3 IMAD R101, R56, R22, R89 ;  /* 0x000000163865b224 */ /* 0x000fca00078e0259 */
[----:B------:R1:W-:Y:S01]  /*1f20*/  @!P3 STG.E.U8 desc[UR36][R92.64], R101 ;  /* 0x000000655c00b986 */ /* 0x0003e2000c101124 */
[----:B------:R-:W-:Y:S06]  /*1f30*/  @P4 BRA `(.L_x_33) ;  /* 0x00000000000c4947 */ /* 0x000fec0003800000 */
[----:B------:R-:W2:Y:S02]  /*1f40*/  LDG.E.U8 R88, desc[UR36][R94.64+0x1] ;  /* 0x000001245e587981 */ /* 0x000ea4000c1e1100 */
[----:B--2---:R-:W-:-:S05]  /*1f50*/  PRMT R56, R88, 0x8880, RZ ;  /* 0x0000888058387816 */ /* 0x004fca00000000ff */
[----:B------:R-:W-:-:S07]  /*1f60*/  IMAD R89, R56, R23, RZ ;  /* 0x0000001738597224 */ /* 0x000fce00078e02ff */
.L_x_33:
[----:B------:R-:W-:Y:S05]  /*1f70*/  BSYNC B1 ;  /* 0x0000000000017941 */ /* 0x000fea0003800000 */
.L_x_32:
[----:B------:R-:W-:Y:S01]  /*1f80*/  @!P4 IMAD R57, R57, R22, R89 ;  /* 0x000000163939c224 */ /* 0x000fe200078e0259 */
[----:B------:R-:W-:Y:S04]  /*1f90*/  BSSY B1, `(.L_x_34) ;  /* 0x0000006000017945 */ /* 0x000fe80003800000 */
[----:B------:R2:W-:Y:S01]  /*1fa0*/  @!P4 STG.E.U8 desc[UR36][R92.64+0x1], R57 ;  /* 0x000001395c00c986 */ /* 0x0005e2000c101124 */
[----:B------:R-:W-:Y:S05]  /*1fb0*/  @P2 BRA `(.L_x_35) ;  /* 0x00000000000c2947 */ /* 0x000fea0003800000 */
[----:B------:R-:W3:Y:S02]  /*1fc0*/  LDG.E.U8 R88, desc[UR36][R98.64] ;  /* 0x0000002462587981 */ /* 0x000ee4000c1e1100 */
[----:B---3--:R-:W-:-:S05]  /*1fd0*/  PRMT R56, R88, 0x8880, RZ ;  /* 0x0000888058387816 */ /* 0x008fca00000000ff */
[----:B------:R-:W-:-:S07]  /*1fe0*/  IMAD R89, R56, R23, RZ ;  /* 0x0000001738597224 */ /* 0x000fce00078e02ff */
.L_x_35:
[----:B------:R-:W-:Y:S05]  /*1ff0*/  BSYNC B1 ;  /* 0x0000000000017941 */ /* 0x000fea0003800000 */
.L_x_34:
[C---:B------:R-:W-:Y:S01]  /*2000*/  ISETP.LT.OR P4, PT, R3.reuse, 0x2, !P1 ;  /* 0x000000020300780c */ /* 0x040fe20004f81670 */
[----:B--2---:R-:W-:Y:S01]  /*2010*/  @!P2 IMAD R57, R58, R22, R89 ;  /* 0x000000163a39a224 */ /* 0x004fe200078e0259 */
[----:B------:R-:W-:Y:S01]  /*2020*/  BSSY B1, `(.L_x_36) ;  /* 0x0000009000017945 */ /* 0x000fe20003800000 */
[C---:B------:R-:W-:Y:S02]  /*2030*/  ISETP.LT.OR P3, PT, R3.reuse, 0x9, !P0 ;  /* 0x000000090300780c */ /* 0x040fe40004761670 */
[C---:B------:R-:W-:Y:S01]  /*2040*/  ISETP.LT.OR P5, PT, R3.reuse, 0xa, !P0 ;  /* 0x0000000a0300780c */ /* 0x040fe200047a1670 */
[----:B------:R2:W-:Y:S01]  /*2050*/  @!P2 STG.E.U8 desc[UR36][R6.64], R57 ;  /* 0x000000390600a986 */ /* 0x0005e2000c101124 */
[----:B------:R-:W-:-:S06]  /*2060*/  ISETP.LT.OR P2, PT, R3, 0x9, !P1 ;  /* 0x000000090300780c */ /* 0x000fcc0004f41670 */
[----:B------:R-:W-:Y:S07]  /*2070*/  @P4 BRA `(.L_x_37) ;  /* 0x00000000000c4947 */ /* 0x000fee0003800000 */
[----:B------:R-:W3:Y:S02]  /*2080*/  LDG.E.U8 R88, desc[UR36][R98.64+0x1] ;  /* 0x0000012462587981 */ /* 0x000ee4000c1e1100 */
[----:B---3--:R-:W-:-:S05]  /*2090*/  PRMT R56, R88, 0x8880, RZ ;  /* 0x0000888058387816 */ /* 0x008fca00000000ff */
[----:B------:R-:W-:-:S07]  /*20a0*/  IMAD R89, R56, R23, RZ ;  /* 0x0000001738597224 */ /* 0x000fce00078e02ff */
.L_x_37:
[----:B------:R-:W-:Y:S05]  /*20b0*/  BSYNC B1 ;  /* 0x0000000000017941 */ /* 0x000fea0003800000 */
.L_x_36:
[----:B------:R-:W-:Y:S01]  /*20c0*/  @!P4 IMAD R59, R59, R22, R89 ;  /* 0x000000163b3bc224 */ /* 0x000fe200078e0259 */
[----:B------:R-:W-:Y:S04]  /*20d0*/  BSSY B1, `(.L_x_38) ;  /* 0x0000006000017945 */ /* 0x000fe80003800000 */
[----:B------:R3:W-:Y:S01]  /*20e0*/  @!P4 STG.E.U8 desc[UR36][R6.64+0x1], R59 ;  /* 0x0000013b0600c986 */ /* 0x0007e2000c101124 */
[----:B------:R-:W-:Y:S05]  /*20f0*/  @P3 BRA `(.L_x_39) ;  /* 0x00000000000c3947 */ /* 0x000fea0003800000 */
[----:B------:R-:W4:Y:S02]  /*2100*/  LDG.E.U8 R88, desc[UR36][R94.64+0x8] ;  /* 0x000008245e587981 */ /* 0x000f24000c1e1100 */
[----:B----4-:R-:W-:-:S05]  /*2110*/  PRMT R56, R88, 0x8880, RZ ;  /* 0x0000888058387816 */ /* 0x010fca00000000ff */
[----:B------:R-:W-:-:S07]  /*2120*/  IMAD R89, R56, R23, RZ ;  /* 0x0000001738597224 */ /* 0x000fce00078e02ff */
.L_x_39:
[----:B------:R-:W-:Y:S05]  /*2130*/  BSYNC B1 ;  /* 0x0000000000017941 */ /* 0x000fea0003800000 */
.L_x_38:
[----:B--2---:R-:W-:Y:S01]  /*2140*/  @!P3 IMAD R57, R60, R22, R89 ;  /* 0x000000163c39b224 */ /* 0x004fe200078e0259 */
[----:B------:R-:W-:Y:S04]  /*2150*/  BSSY B1, `(.L_x_40) ;  /* 0x0000006000017945 */ /* 0x000fe80003800000 */
[----:B------:R2:W-:Y:S01]  /*2160*/  @!P3 STG.E.U8 desc[UR36][R92.64+0x8], R57 ;  /* 0x000008395c00b986 */ /* 0x0005e2000c101124 */
[----:B------:R-:W-:Y:S05]  /*2170*/  @P5 BRA `(.L_x_41) ;  /* 0x00000000000c5947 */ /* 0x000fea0003800000 */
[----:B------:R-:W4:Y:S02]  /*2180*/  LDG.E.U8 R88, desc[UR36][R94.64+0x9] ;  /* 0x000009245e587981 */ /* 0x000f24000c1e1100 */
[----:B----4-:R-:W-:-:S05]  /*2190*/  PRMT R56, R88, 0x8880, RZ ;  /* 0x0000888058387816 */ /* 0x010fca00000000ff */
[----:B------:R-:W-:-:S07]  /*21a0*/  IMAD R89, R56, R23, RZ ;  /* 0x0000001738597224 */ /* 0x000fce00078e02ff */
.L_x_41:
[----:B------:R-:W-:Y:S05]  /*21b0*/  BSYNC B1 ;  /* 0x0000000000017941 */ /* 0x000fea0003800000 */
.L_x_40:
[----:B------:R-:W-:Y:S01]  /*21c0*/  @!P5 IMAD R61, R61, R22, R89 ;  /* 0x000000163d3dd224 */ /* 0x000fe200078e0259 */
[----:B------:R-:W-:Y:S04]  /*21d0*/  BSSY B1, `(.L_x_42) ;  /* 0x0000006000017945 */ /* 0x000fe80003800000 */
[----:B------:R4:W-:Y:S01]  /*21e0*/  @!P5 STG.E.U8 desc[UR36][R92.64+0x9], R61 ;  /* 0x0000093d5c00d986 */ /* 0x0009e2000c101124 */
[----:B------:R-:W-:Y:S05]  /*21f0*/  @P2 BRA `(.L_x_43) ;  /* 0x00000000000c2947 */ /* 0x000fea0003800000 */
[----:B------:R-:W5:Y:S02]  /*2200*/  LDG.E.U8 R88, desc[UR36][R98.64+0x8] ;  /* 0x0000082462587981 */ /* 0x000f64000c1e1100 */
[----:B-----5:R-:W-:-:S05]  /*2210*/  PRMT R56, R88, 0x8880, RZ ;  /* 0x0000888058387816 */ /* 0x020fca00000000ff */
[----:B------:R-:W-:-:S07]  /*2220*/  IMAD R89, R56, R23, RZ ;  /* 0x0000001738597224 */ /* 0x000fce00078e02ff */
.L_x_43:
[----:B------:R-:W-:Y:S05]  /*2230*/  BSYNC B1 ;  /* 0x0000000000017941 */ /* 0x000fea0003800000 */
.L_x_42:
        /* <DEDUP_REMOVED lines=8> */
[----:B------:R-:W5:Y:S02]  /*22c0*/  LDG.E.U8 R88, desc[UR36][R98.64+0x9] ;  /* 0x0000092462587981 */ /* 0x000f64000c1e1100 */
[----:B-----5:R-:W-:-:S05]  /*22d0*/  PRMT R56, R88, 0x8880, RZ ;  /* 0x0000888058387816 */ /* 0x020fca00000000ff */
[----:B------:R-:W-:-:S07]  /*22e0*/  IMAD R89, R56, R23, RZ ;  /* 0x0000001738597224 */ /* 0x000fce00078e02ff */
.L_x_45:
[----:B------:R-:W-:Y:S05]  /*22f0*/  BSYNC B1 ;  /* 0x0000000000017941 */ /* 0x000fea0003800000 */
.L_x_44:
[----:B------:R-:W-:Y:S01]  /*2300*/  @!P4 IMAD R63, R63, R22, R89 ;  /* 0x000000163f3fc224 */ /* 0x000fe200078e0259 */
[----:B------:R-:W-:Y:S04]  /*2310*/  BSSY B1, `(.L_x_46) ;  /* 0x0000006000017945 */ /* 0x000fe80003800000 */
[----:B------:R0:W-:Y:S01]  /*2320*/  @!P4 STG.E.U8 desc[UR36][R6.64+0x9], R63 ;  /* 0x0000093f0600c986 */ /* 0x0001e2000c101124 */
[----:B------:R-:W-:Y:S05]  /*2330*/  @P3 BRA `(.L_x_47) ;  /* 0x00000000000c3947 */ /* 0x000fea0003800000 */
[----:B------:R-:W5:Y:S02]  /*2340*/  LDG.E.U8 R88, desc[UR36][R94.64+0x10] ;  /* 0x000010245e587981 */ /* 0x000f64000c1e1100 */
[----:B-----5:R-:W-:-:S05]  /*2350*/  PRMT R56, R88, 0x8880, RZ ;  /* 0x0000888058387816 */ /* 0x020fca00000000ff */
[----:B------:R-:W-:-:S07]  /*2360*/  IMAD R89, R56, R23, RZ ;  /* 0x0000001738597224 */ /* 0x000fce00078e02ff */
.L_x_47:
[----:B------:R-:W-:Y:S05]  /*2370*/  BSYNC B1 ;  /* 0x0000000000017941 */ /* 0x000fea0003800000 */
.L_x_46:
[----:B--2---:R-:W-:Y:S01]  /*2380*/  @!P3 IMAD R57, R64, R22, R89 ;  /* 0x000000164039b224 */ /* 0x004fe200078e0259 */
[----:B------:R-:W-:Y:S04]  /*2390*/  BSSY B1, `(.L_x_48) ;  /* 0x0000006000017945 */ /* 0x000fe80003800000 */
[----:B------:R2:W-:Y:S01]  /*23a0*/  @!P3 STG.E.U8 desc[UR36][R92.64+0x10], R57 ;  /* 0x000010395c00b986 */ /* 0x0005e2000c101124 */
[----:B------:R-:W-:Y:S05]  /*23b0*/  @P5 BRA `(.L_x_49) ;  /* 0x00000000000c5947 */ /* 0x000fea0003800000 */
[----:B------:R-:W5:Y:S02]  /*23c0*/  LDG.E.U8 R88, desc[UR36][R94.64+0x11] ;  /* 0x000011245e587981 */ /* 0x000f64000c1e1100 */
[----:B-----5:R-:W-:-:S05]  /*23d0*/  PRMT R56, R88, 0x8880, RZ ;  /* 0x0000888058387816 */ /* 0x020fca00000000ff */
[----:B------:R-:W-:-:S07]  /*23e0*/  IMAD R89, R56, R23, RZ ;  /* 0x0000001738597224 */ /* 0x000fce00078e02ff */
.L_x_49:
[----:B------:R-:W-:Y:S05]  /*23f0*/  BSYNC B1 ;  /* 0x0000000000017941 */ /* 0x000fea0003800000 */
.L_x_48:
[----:B------:R-:W-:Y:S01]  /*2400*/  @!P5 IMAD R65, R65, R22, R89 ;  /* 0x000000164141d224 */ /* 0x000fe200078e0259 */
[----:B------:R-:W-:Y:S04]  /*2410*/  BSSY B1, `(.L_x_50) ;  /* 0x0000006000017945 */ /* 0x000fe80003800000 */
[----:B------:R0:W-:Y:S01]  /*2420*/  @!P5 STG.E.U8 desc[UR36][R92.64+0x11], R65 ;  /* 0x000011415c00d986 */ /* 0x0001e2000c101124 */
[----:B------:R-:W-:Y:S05]  /*2430*/  @P2 BRA `(.L_x_51) ;  /* 0x00000000000c2947 */ /* 0x000fea0003800000 */
[----:B------:R-:W5:Y:S02]  /*2440*/  LDG.E.U8 R88, desc[UR36][R98.64+0x10] ;  /* 0x0000102462587981 */ /* 0x000f64000c1e1100 */
[----:B-----5:R-:W-:-:S05]  /*2450*/  PRMT R56, R88, 0x8880, RZ ;  /* 0x0000888058387816 */ /* 0x020fca00000000ff */
[----:B------:R-:W-:-:S07]  /*2460*/  IMAD R89, R56, R23, RZ ;  /* 0x0000001738597224 */ /* 0x000fce00078e02ff */
.L_x_51:
[----:B------:R-:W-:Y:S05]  /*2470*/  BSYNC B1 ;  /* 0x0000000000017941 */ /* 0x000fea0003800000 */
.L_x_50:
        /* <DEDUP_REMOVED lines=11> */
.L_x_53:
[----:B------:R-:W-:Y:S05]  /*2530*/  BSYNC B1 ;  /* 0x0000000000017941 */ /* 0x000fea0003800000 */
.L_x_52:
[----:B------:R-:W-:Y:S01]  /*2540*/  @!P4 IMAD R67, R67, R22, R89 ;  /* 0x000000164343c224 */ /* 0x000fe200078e0259 */
[----:B------:R-:W-:Y:S04]  /*2550*/  BSSY B1, `(.L_x_54) ;  /* 0x0000006000017945 */ /* 0x000fe80003800000 */
[----:B------:R0:W-:Y:S01]  /*2560*/  @!P4 STG.E.U8 desc[UR36][R6.64+0x11], R67 ;  /* 0x000011430600c986 */ /* 0x0001e2000c101124 */
[----:B------:R-:W-:Y:S05]  /*2570*/  @P3 BRA `(.L_x_55) ;  /* 0x00000000000c3947 */ /* 0x000fea0003800000 */
[----:B------:R-:W5:Y:S02]  /*2580*/  LDG.E.U8 R88, desc[UR36][R94.64+0x18] ;  /* 0x000018245e587981 */ /* 0x000f64000c1e1100 */
[----:B-----5:R-:W-:-:S05]  /*2590*/  PRMT R56, R88, 0x8880, RZ ;  /* 0x0000888058387816 */ /* 0x020fca00000000ff */
[----:B------:R-:W-:-:S07]  /*25a0*/  IMAD R89, R56, R23, RZ ;  /* 0x0000001738597224 */ /* 0x000fce00078e02ff */
.L_x_55:
[----:B------:R-:W-:Y:S05]  /*25b0*/  BSYNC B1 ;  /* 0x0000000000017941 */ /* 0x000fea0003800000 */
.L_x_54:
[----:B--2---:R-:W-:Y:S01]  /*25c0*/  @!P3 IMAD R57, R68, R22, R89 ;  /* 0x000000164439b224 */ /* 0x004fe200078e0259 */
[----:B------:R-:W-:Y:S04]  /*25d0*/  BSSY B1, `(.L_x_56) ;  /* 0x0000006000017945 */ /* 0x000fe80003800000 */
[----:B------:R2:W-:Y:S01]  /*25e0*/  @!P3 STG.E.U8 desc[UR36][R92.64+0x18], R57 ;  /* 0x000018395c00b986 */ /* 0x0005e2000c101124 */
[----:B------:R-:W-:Y:S05]  /*25f0*/  @P5 BRA `(.L_x_57) ;  /* 0x00000000000c5947 */ /* 0x000fea0003800000 */
[----:B------:R-:W5:Y:S02]  /*2600*/  LDG.E.U8 R88, desc[UR36][R94.64+0x19] ;  /* 0x000019245e587981 */ /* 0x000f64000c1e1100 */
[----:B-----5:R-:W-:-:S05]  /*2610*/  PRMT R56, R88, 0x8880, RZ ;  /* 0x0000888058387816 */ /* 0x020fca00000000ff */
[----:B------:R-:W-:-:S07]  /*2620*/  IMAD R89, R56, R23, RZ ;  /* 0x0000001738597224 */ /* 0x000fce00078e02ff */
.L_x_57:
[----:B------:R-:W-:Y:S05]  /*2630*/  BSYNC B1 ;  /* 0x0000000000017941 */ /* 0x000fea0003800000 */
.L_x_56:
[----:B------:R-:W-:Y:S01]  /*2640*/  @!P5 IMAD R69, R69, R22, R89 ;  /* 0x000000164545d224 */ /* 0x000fe200078e0259 */
[----:B------:R-:W-:Y:S04]  /*2650*/  BSSY B1, `(.L_x_58) ;  /* 0x0000006000017945 */ /* 0x000fe80003800000 */
[----:B------:R0:W-:Y:S01]  /*2660*/  @!P5 STG.E.U8 desc[UR36][R92.64+0x19], R69 ;  /* 0x000019455c00d986 */ /* 0x0001e2000c101124 */
[----:B------:R-:W-:Y:S05]  /*2670*/  @P2 BRA `(.L_x_59) ;  /* 0x00000000000c2947 */ /* 0x000fea0003800000 */
[----:B------:R-:W5:Y:S02]  /*2680*/  LDG.E.U8 R88, desc[UR36][R98.64+0x18] ;  /* 0x0000182462587981 */ /* 0x000f64000c1e1100 */
[----:B-----5:R-:W-:-:S05]  /*2690*/  PRMT R56, R88, 0x8880, RZ ;  /* 0x0000888058387816 */ /* 0x020fca00000000ff */
[----:B------:R-:W-:-:S07]  /*26a0*/  IMAD R89, R56, R23, RZ ;  /* 0x0000001738597224 */ /* 0x000fce00078e02ff */
.L_x_59:
[----:B------:R-:W-:Y:S05]  /*26b0*/  BSYNC B1 ;  /* 0x0000000000017941 */ /* 0x000fea0003800000 */
.L_x_58:
        /* <DEDUP_REMOVED lines=11> */
.L_x_61:
[----:B------:R-:W-:Y:S05]  /*2770*/  BSYNC B1 ;  /* 0x0000000000017941 */ /* 0x000fea0003800000 */
.L_x_60:
[----:B------:R-:W-:Y:S01]  /*2780*/  @!P4 IMAD R71, R71, R22, R89 ;  /* 0x000000164747c224 */ /* 0x000fe200078e0259 */
[----:B------:R-:W-:Y:S04]  /*2790*/  BSSY B1, `(.L_x_62) ;  /* 0x0000006000017945 */ /* 0x000fe80003800000 */
[----:B------:R0:W-:Y:S01]  /*27a0*/  @!P4 STG.E.U8 desc[UR36][R6.64+0x19], R71 ;  /* 0x000019470600c986 */ /* 0x0001e2000c101124 */
[----:B------:R-:W-:Y:S05]  /*27b0*/  @P3 BRA `(.L_x_63) ;  /* 0x00000000000c3947 */ /* 0x000fea0003800000 */
[----:B------:R-:W5:Y:S02]  /*27c0*/  LDG.E.U8 R88, desc[UR36][R94.64+0x20] ;  /* 0x000020245e587981 */ /* 0x000f64000c1e1100 */
[----:B-----5:R-:W-:-:S05]  /*27d0*/  PRMT R56, R88, 0x8880, RZ ;  /* 0x0000888058387816 */ /* 0x020fca00000000ff */
[----:B------:R-:W-:-:S07]  /*27e0*/  IMAD R89, R56, R23, RZ ;  /* 0x0000001738597224 */ /* 0x000fce00078e02ff */
.L_x_63:
[----:B------:R-:W-:Y:S05]  /*27f0*/  BSYNC B1 ;  /* 0x0000000000017941 */ /* 0x000fea0003800000 */
.L_x_62:
[----:B--2---:R-:W-:Y:S01]  /*2800*/  @!P3 IMAD R57, R72, R22, R89 ;  /* 0x000000164839b224 */ /* 0x004fe200078e0259 */
[----:B------:R-:W-:Y:S04]  /*2810*/  BSSY B1, `(.L_x_64) ;  /* 0x0000006000017945 */ /* 0x000fe80003800000 */
[----:B------:R2:W-:Y:S01]  /*2820*/  @!P3 STG.E.U8 desc[UR36][R92.64+0x20], R57 ;  /* 0x000020395c00b986 */ /* 0x0005e2000c101124 */
[----:B------:R-:W-:Y:S05]  /*2830*/  @P5 BRA `(.L_x_65) ;  /* 0x00000000000c5947 */ /* 0x000fea0003800000 */
[----:B------:R-:W5:Y:S02]  /*2840*/  LDG.E.U8 R88, desc[UR36][R94.64+0x21] ;  /* 0x000021245e587981 */ /* 0x000f64000c1e1100 */
[----:B-----5:R-:W-:-:S05]  /*2850*/  PRMT R56, R88, 0x8880, RZ ;  /* 0x0000888058387816 */ /* 0x020fca00000000ff */
[----:B------:R-:W-:-:S07]  /*2860*/  IMAD R89, R56, R23, RZ ;  /* 0x0000001738597224 */ /* 0x000fce00078e02ff */
.L_x_65:
[----:B------:R-:W-:Y:S05]  /*2870*/  BSYNC B1 ;  /* 0x0000000000017941 */ /* 0x000fea0003800000 */
.L_x_64:
[----:B------:R-:W-:Y:S01]  /*2880*/  @!P5 IMAD R73, R73, R22, R89 ;  /* 0x000000164949d224 */ /* 0x000fe200078e0259 */
[----:B------:R-:W-:Y:S04]  /*2890*/  BSSY B1, `(.L_x_66) ;  /* 0x0000006000017945 */ /* 0x000fe80003800000 */
[----:B------:R0:W-:Y:S01]  /*28a0*/  @!P5 STG.E.U8 desc[UR36][R92.64+0x21], R73 ;  /* 0x000021495c00d986 */ /* 0x0001e2000c101124 */
[----:B------:R-:W-:Y:S05]  /*28b0*/  @P2 BRA `(.L_x_67) ;  /* 0x00000000000c2947 */ /* 0x000fea0003800000 */
[----:B------:R-:W5:Y:S02]  /*28c0*/  LDG.E.U8 R88, desc[UR36][R98.64+0x20] ;  /* 0x0000202462587981 */ /* 0x000f64000c1e1100 */
[----:B-----5:R-:W-:-:S05]  /*28d0*/  PRMT R56, R88, 0x8880, RZ ;  /* 0x0000888058387816 */ /* 0x020fca00000000ff */
[----:B------:R-:W-:-:S07]  /*28e0*/  IMAD R89, R56, R23, RZ ;  /* 0x0000001738597224 */ /* 0x000fce00078e02ff */
.L_x_67:
[----:B------:R-:W-:Y:S05]  /*28f0*/  BSYNC B1 ;  /* 0x0000000000017941 */ /* 0x000fea0003800000 */
.L_x_66:
        /* <DEDUP_REMOVED lines=11> */
.L_x_69:
[----:B------:R-:W-:Y:S05]  /*29b0*/  BSYNC B1 ;  /* 0x0000000000017941 */ /* 0x000fea0003800000 */
.L_x_68:
[----:B------:R-:W-:Y:S01]  /*29c0*/  @!P4 IMAD R75, R75, R22, R89 ;  /* 0x000000164b4bc224 */ /* 0x000fe200078e0259 */
[----:B------:R-:W-:Y:S04]  /*29d0*/  BSSY B1, `(.L_x_70) ;  /* 0x0000006000017945 */ /* 0x000fe80003800000 */
[----:B------:R0:W-:Y:S01]  /*29e0*/  @!P4 STG.E.U8 desc[UR36][R6.64+0x21], R75 ;  /* 0x0000214b0600c986 */ /* 0x0001e2000c101124 */
[----:B------:R-:W-:Y:S05]  /*29f0*/  @P3 BRA `(.L_x_71) ;  /* 0x00000000000c3947 */ /* 0x000fea0003800000 */
[----:B------:R-:W5:Y:S02]  /*2a00*/  LDG.E.U8 R88, desc[UR36][R94.64+0x28] ;  /* 0x000028245e587981 */ /* 0x000f64000c1e1100 */
[----:B-----5:R-:W-:-:S05]  /*2a10*/  PRMT R56, R88, 0x8880, RZ ;  /* 0x0000888058387816 */ /* 0x020fca00000000ff */
[----:B------:R-:W-:-:S07]  /*2a20*/  IMAD R89, R56, R23, RZ ;  /* 0x0000001738597224 */ /* 0x000fce00078e02ff */
.L_x_71:
[----:B------:R-:W-:Y:S05]  /*2a30*/  BSYNC B1 ;  /* 0x0000000000017941 */ /* 0x000fea0003800000 */
.L_x_70:
[----:B--2---:R-:W-:Y:S01]  /*2a40*/  @!P3 IMAD R57, R76, R22, R89 ;  /* 0x000000164c39b224 */ /* 0x004fe200078e0259 */
[----:B------:R-:W-:Y:S04]  /*2a50*/  BSSY B1, `(.L_x_72) ;  /* 0x0000006000017945 */ /* 0x000fe80003800000 */
[----:B------:R2:W-:Y:S01]  /*2a60*/  @!P3 STG.E.U8 desc[UR36][R92.64+0x28], R57 ;  /* 0x000028395c00b986 */ /* 0x0005e2000c101124 */
[----:B------:R-:W-:Y:S05]  /*2a70*/  @P5 BRA `(.L_x_73) ;  /* 0x00000000000c5947 */ /* 0x000fea0003800000 */
[----:B------:R-:W5:Y:S02]  /*2a80*/  LDG.E.U8 R88, desc[UR36][R94.64+0x29] ;  /* 0x000029245e587981 */ /* 0x000f64000c1e1100 */
[----:B-----5:R-:W-:-:S05]  /*2a90*/  PRMT R56, R88, 0x8880, RZ ;  /* 0x0000888058387816 */ /* 0x020fca00000000ff */
[----:B------:R-:W-:-:S07]  /*2aa0*/  IMAD R89, R56, R23, RZ ;  /* 0x0000001738597224 */ /* 0x000fce00078e02ff */
.L_x_73:
[----:B------:R-:W-:Y:S05]  /*2ab0*/  BSYNC B1 ;  /* 0x0000000000017941 */ /* 0x000fea0003800000 */
.L_x_72:
[----:B------:R-:W-:Y:S01]  /*2ac0*/  @!P5 IMAD R77, R77, R22, R89 ;  /* 0x000000164d4dd224 */ /* 0x000fe200078e0259 */
[----:B------:R-:W-:Y:S04]  /*2ad0*/  BSSY B1, `(.L_x_74) ;  /* 0x0000006000017945 */ /* 0x000fe80003800000 */
[----:B------:R0:W-:Y:S01]  /*2ae0*/  @!P5 STG.E.U8 desc[UR36][R92.64+0x29], R77 ;  /* 0x0000294d5c00d986 */ /* 0x0001e2000c101124 */
[----:B------:R-:W-:Y:S05]  /*2af0*/  @P2 BRA `(.L_x_75) ;  /* 0x00000000000c2947 */ /* 0x000fea0003800000 */
[----:B------:R-:W5:Y:S02]  /*2b00*/  LDG.E.U8 R88, desc[UR36][R98.64+0x28] ;  /* 0x0000282462587981 */ /* 0x000f64000c1e1100 */
[----:B-----5:R-:W-:-:S05]  /*2b10*/  PRMT R56, R88, 0x8880, RZ ;  /* 0x0000888058387816 */ /* 0x020fca00000000ff */
[----:B------:R-:W-:-:S07]  /*2b20*/  IMAD R89, R56, R23, RZ ;  /* 0x0000001738597224 */ /* 0x000fce00078e02ff */
.L_x_75:
[----:B------:R-:W-:Y:S05]  /*2b30*/  BSYNC B1 ;  /* 0x0000000000017941 */ /* 0x000fea0003800000 */
.L_x_74:
        /* <DEDUP_REMOVED lines=11> */
.L_x_77:
[----:B------:R-:W-:Y:S05]  /*2bf0*/  BSYNC B1 ;  /* 0x0000000000017941 */ /* 0x000fea0003800000 */
.L_x_76:
[----:B------:R-:W-:Y:S01]  /*2c00*/  @!P4 IMAD R79, R79, R22, R89 ;  /* 0x000000164f4fc224 */ /* 0x000fe200078e0259 */
[----:B------:R-:W-:Y:S04]  /*2c10*/  BSSY B1, `(.L_x_78) ;  /* 0x0000006000017945 */ /* 0x000fe80003800000 */
[----:B------:R0:W-:Y:S01]  /*2c20*/  @!P4 STG.E.U8 desc[UR36][R6.64+0x29], R79 ;  /* 0x0000294f0600c986 */ /* 0x0001e2000c101124 */
[----:B------:R-:W-:Y:S05]  /*2c30*/  @P3 BRA `(.L_x_79) ;  /* 0x00000000000c3947 */ /* 0x000fea0003800000 */
[----:B------:R-:W5:Y:S02]  /*2c40*/  LDG.E.U8 R88, desc[UR36][R94.64+0x30] ;  /* 0x000030245e587981 */ /* 0x000f64000c1e1100 */
[----:B-----5:R-:W-:-:S05]  /*2c50*/  PRMT R56, R88, 0x8880, RZ ;  /* 0x0000888058387816 */ /* 0x020fca00000000ff */
[----:B------:R-:W-:-:S07]  /*2c60*/  IMAD R89, R56, R23, RZ ;  /* 0x0000001738597224 */ /* 0x000fce00078e02ff */
.L_x_79:
[----:B------:R-:W-:Y:S05]  /*2c70*/  BSYNC B1 ;  /* 0x0000000000017941 */ /* 0x000fea0003800000 */
.L_x_78:
[----:B--2---:R-:W-:Y:S01]  /*2c80*/  @!P3 IMAD R57, R80, R22, R89 ;  /* 0x000000165039b224 */ /* 0x004fe200078e0259 */
[----:B------:R-:W-:Y:S04]  /*2c90*/  BSSY B1, `(.L_x_80) ;  /* 0x0000006000017945 */ /* 0x000fe80003800000 */
[----:B------:R2:W-:Y:S01]  /*2ca0*/  @!P3 STG.E.U8 desc[UR36][R92.64+0x30], R57 ;  /* 0x000030395c00b986 */ /* 0x0005e2000c101124 */
[----:B------:R-:W-:Y:S05]  /*2cb0*/  @P5 BRA `(.L_x_81) ;  /* 0x00000000000c5947 */ /* 0x000fea0003800000 */
[----:B------:R-:W5:Y:S02]  /*2cc0*/  LDG.E.U8 R88, desc[UR36][R94.64+0x31] ;  /* 0x000031245e587981 */ /* 0x000f64000c1e1100 */
[----:B-----5:R-:W-:-:S05]  /*2cd0*/  PRMT R56, R88, 0x8880, RZ ;  /* 0x0000888058387816 */ /* 0x020fca00000000ff */
[----:B------:R-:W-:-:S07]  /*2ce0*/  IMAD R89, R56, R23, RZ ;  /* 0x0000001738597224 */ /* 0x000fce00078e02ff */
.L_x_81:
[----:B------:R-:W-:Y:S05]  /*2cf0*/  BSYNC B1 ;  /* 0x0000000000017941 */ /* 0x000fea0003800000 */
.L_x_80:
[----:B------:R-:W-:Y:S01]  /*2d00*/  @!P5 IMAD R81, R81, R22, R89 ;  /* 0x000000165151d224 */ /* 0x000fe200078e0259 */
[----:B------:R-:W-:Y:S04]  /*2d10*/  BSSY B1, `(.L_x_82) ;  /* 0x0000006000017945 */ /* 0x000fe80003800000 */
[----:B------:R0:W-:Y:S01]  /*2d20*/  @!P5 STG.E.U8 desc[UR36][R92.64+0x31], R81 ;  /* 0x000031515c00d986 */ /* 0x0001e2000c101124 */
[----:B------:R-:W-:Y:S05]  /*2d30*/  @P2 BRA `(.L_x_83) ;  /* 0x00000000000c2947 */ /* 0x000fea0003800000 */
[----:B------:R-:W5:Y:S02]  /*2d40*/  LDG.E.U8 R88, desc[UR36][R98.64+0x30] ;  /* 0x0000302462587981 */ /* 0x000f64000c1e1100 */
[----:B-----5:R-:W-:-:S05]  /*2d50*/  PRMT R56, R88, 0x8880, RZ ;  /* 0x0000888058387816 */ /* 0x020fca00000000ff */
[----:B------:R-:W-:-:S07]  /*2d60*/  IMAD R89, R56, R23, RZ ;  /* 0x0000001738597224 */ /* 0x000fce00078e02ff */
.L_x_83:
[----:B------:R-:W-:Y:S05]  /*2d70*/  BSYNC B1 ;  /* 0x0000000000017941 */ /* 0x000fea0003800000 */
.L_x_82:
[C---:B------:R-:W-:Y:S01]  /*2d80*/  ISETP.LT.OR P4, PT, R3.reuse, 0x32, !P1 ;  /* 0x000000320300780c */ /* 0x040fe20004f81670 */
[----:B--2---:R-:W-:Y:S01]  /*2d90*/  @!P2 IMAD R57, R82, R22, R89 ;  /* 0x000000165239a224 */ /* 0x004fe200078e0259 */
[----:B------:R-:W-:Y:S01]  /*2da0*/  BSSY B1, `(.L_x_84) ;  /* 0x000000b000017945 */ /* 0x000fe20003800000 */
[----:B------:R-:W-:Y:S02]  /*2db0*/  ISETP.LT.OR P3, PT, R3, 0x39, !P0 ;  /* 0x000000390300780c */ /* 0x000fe40004761670 */
[----:B------:R-:W-:Y:S01]  /*2dc0*/  IADD3 R103, P5, R103, 0x80, RZ ;  /* 0x0000008067677810 */ /* 0x000fe20007fbe0ff */
[----:B------:R2:W-:Y:S01]  /*2dd0*/  @!P2 STG.E.U8 desc[UR36][R6.64+0x30], R57 ;  /* 0x000030390600a986 */ /* 0x0005e2000c101124 */
[C---:B------:R-:W-:Y:S02]  /*2de0*/  ISETP.LT.OR P2, PT, R3.reuse, 0x39, !P1 ;  /* 0x000000390300780c */ /* 0x040fe40004f41670 */
[C---:B------:R-:W-:Y:S02]  /*2df0*/  ISETP.LT.OR P0, PT, R3.reuse, 0x3a, !P0 ;  /* 0x0000003a0300780c */ /* 0x040fe40004701670 */
[----:B------:R-:W-:-:S02]  /*2e00*/  ISETP.LT.OR P1, PT, R3, 0x3a, !P1 ;  /* 0x0000003a0300780c */ /* 0x000fc40004f21670 */
[----:B------:R-:W-:Y:S11]  /*2e10*/  @P4 BRA `(.L_x_85) ;  /* 0x00000000000c4947 */ /* 0x000ff60003800000 */
[----:B------:R-:W5:Y:S02]  /*2e20*/  LDG.E.U8 R88, desc[UR36][R98.64+0x31] ;  /* 0x0000312462587981 */ /* 0x000f64000c1e1100 */
[----:B-----5:R-:W-:-:S05]  /*2e30*/  PRMT R56, R88, 0x8880, RZ ;  /* 0x0000888058387816 */ /* 0x020fca00000000ff */
[----:B------:R-:W-:-:S07]  /*2e40*/  IMAD R89, R56, R23, RZ ;  /* 0x0000001738597224 */ /* 0x000fce00078e02ff */
.L_x_85:
[----:B------:R-:W-:Y:S05]  /*2e50*/  BSYNC B1 ;  /* 0x0000000000017941 */ /* 0x000fea0003800000 */
.L_x_84:
[----:B------:R-:W-:Y:S01]  /*2e60*/  @!P4 IMAD R83, R83, R22, R89 ;  /* 0x000000165353c224 */ /* 0x000fe200078e0259 */
[----:B------:R-:W-:Y:S04]  /*2e70*/  BSSY B1, `(.L_x_86) ;  /* 0x0000006000017945 */ /* 0x000fe80003800000 */
[----:B------:R0:W-:Y:S01]  /*2e80*/  @!P4 STG.E.U8 desc[UR36][R6.64+0x31], R83 ;  /* 0x000031530600c986 */ /* 0x0001e2000c101124 */
[----:B------:R-:W-:Y:S05]  /*2e90*/  @P3 BRA `(.L_x_87) ;  /* 0x00000000000c3947 */ /* 0x000fea0003800000 */
[----:B------:R-:W5:Y:S02]  /*2ea0*/  LDG.E.U8 R88, desc[UR36][R94.64+0x38] ;  /* 0x000038245e587981 */ /* 0x000f64000c1e1100 */
[----:B-----5:R-:W-:-:S05]  /*2eb0*/  PRMT R56, R88, 0x8880, RZ ;  /* 0x0000888058387816 */ /* 0x020fca00000000ff */
[----:B------:R-:W-:-:S07]  /*2ec0*/  IMAD R89, R56, R23, RZ ;  /* 0x0000001738597224 */ /* 0x000fce00078e02ff */
.L_x_87:
[----:B------:R-:W-:Y:S05]  /*2ed0*/  BSYNC B1 ;  /* 0x0000000000017941 */ /* 0x000fea0003800000 */
.L_x_86:
[----:B--2---:R-:W-:Y:S01]  /*2ee0*/  @!P3 IMAD R57, R84, R22, R89 ;  /* 0x000000165439b224 */ /* 0x004fe200078e0259 */
[----:B------:R-:W-:Y:S01]  /*2ef0*/  BSSY B1, `(.L_x_88) ;  /* 0x0000007000017945 */ /* 0x000fe20003800000 */
[----:B------:R-:W-:-:S03]  /*2f00*/  IMAD.X R5, RZ, RZ, R5, P5 ;  /* 0x000000ffff057224 */ /* 0x000fc600028e0605 */
[----:B------:R2:W-:Y:S01]  /*2f10*/  @!P3 STG.E.U8 desc[UR36][R92.64+0x38], R57 ;  /* 0x000038395c00b986 */ /* 0x0005e2000c101124 */
[----:B------:R-:W-:Y:S05]  /*2f20*/  @P0 BRA `(.L_x_89) ;  /* 0x00000000000c0947 */ /* 0x000fea0003800000 */
[----:B------:R-:W5:Y:S02]  /*2f30*/  LDG.E.U8 R88, desc[UR36][R94.64+0x39] ;  /* 0x000039245e587981 */ /* 0x000f64000c1e1100 */
[----:B-----5:R-:W-:-:S05]  /*2f40*/  PRMT R4, R88, 0x8880, RZ ;  /* 0x0000888058047816 */ /* 0x020fca00000000ff */
[----:B------:R-:W-:-:S07]  /*2f50*/  IMAD R89, R4, R23, RZ ;  /* 0x0000001704597224 */ /* 0x000fce00078e02ff */
.L_x_89:
[----:B------:R-:W-:Y:S05]  /*2f60*/  BSYNC B1 ;  /* 0x0000000000017941 */ /* 0x000fea0003800000 */
.L_x_88:
[----:B------:R-:W-:Y:S01]  /*2f70*/  @!P0 IMAD R85, R85, R22, R89 ;  /* 0x0000001655558224 */ /* 0x000fe200078e0259 */
[----:B------:R-:W-:Y:S01]  /*2f80*/  BSSY B1, `(.L_x_90) ;  /* 0x0000007000017945 */ /* 0x000fe20003800000 */
[----:B------:R-:W-:-:S03]  /*2f90*/  IMAD R56, R5, R90, RZ ;  /* 0x0000005a05387224 */ /* 0x000fc600078e02ff */
[----:B------:R0:W-:Y:S01]  /*2fa0*/  @!P0 STG.E.U8 desc[UR36][R92.64+0x39], R85 ;  /* 0x000039555c008986 */ /* 0x0001e2000c101124 */
[----:B------:R-:W-:Y:S05]  /*2fb0*/  @P2 BRA `(.L_x_91) ;  /* 0x00000000000c2947 */ /* 0x000fea0003800000 */
[----:B------:R-:W5:Y:S02]  /*2fc0*/  LDG.E.U8 R88, desc[UR36][R98.64+0x38] ;  /* 0x0000382462587981 */ /* 0x000f64000c1e1100 */
[----:B-----5:R-:W-:-:S05]  /*2fd0*/  PRMT R4, R88, 0x8880, RZ ;  /* 0x0000888058047816 */ /* 0x020fca00000000ff */
[----:B------:R-:W-:-:S07]  /*2fe0*/  IMAD R89, R4, R23, RZ ;  /* 0x0000001704597224 */ /* 0x000fce00078e02ff */
.L_x_91:
[----:B------:R-:W-:Y:S05]  /*2ff0*/  BSYNC B1 ;  /* 0x0000000000017941 */ /* 0x000fea0003800000 */
.L_x_90:
[----:B------:R-:W-:Y:S01]  /*3000*/  @!P2 IMAD R5, R86, R22, R89 ;  /* 0x000000165605a224 */ /* 0x000fe200078e0259 */
[----:B------:R-:W-:Y:S01]  /*3010*/  BSSY B1, `(.L_x_92) ;  /* 0x0000009000017945 */ /* 0x000fe20003800000 */
[C---:B--2---:R-:W-:Y:S02]  /*3020*/  IMAD R57, R103.reuse, R91, R56 ;  /* 0x0000005b67397224 */ /* 0x044fe400078e0238 */
[CC--:B------:R-:W-:Y:S01]  /*3030*/  IMAD.WIDE.U32 R96, R103.reuse, R90.reuse, R96 ;  /* 0x0000005a67607225 */ /* 0x0c0fe200078e0060 */
[----:B------:R2:W-:Y:S03]  /*3040*/  @!P2 STG.E.U8 desc[UR36][R6.64+0x38], R5 ;  /* 0x000038050600a986 */ /* 0x0005e6000c101124 */
[----:B------:R-:W-:Y:S01]  /*3050*/  IMAD.WIDE.U32 R90, R103, R90, R20 ;  /* 0x0000005a675a7225 */ /* 0x000fe200078e0014 */
[----:B------:R-:W-:Y:S06]  /*3060*/  @P1 BRA `(.L_x_93) ;  /* 0x00000000000c1947 */ /* 0x000fec0003800000 */
[----:B------:R-:W5:Y:S02]  /*3070*/  LDG.E.U8 R88, desc[UR36][R98.64+0x39] ;  /* 0x0000392462587981 */ /* 0x000f64000c1e1100 */
[----:B-----5:R-:W-:-:S05]  /*3080*/  PRMT R4, R88, 0x8880, RZ ;  /* 0x0000888058047816 */ /* 0x020fca00000000ff */
[----:B------:R-:W-:-:S07]  /*3090*/  IMAD R89, R4, R23, RZ ;  /* 0x0000001704597224 */ /* 0x000fce00078e02ff */
.L_x_93:
[----:B------:R-:W-:Y:S05]  /*30a0*/  BSYNC B1 ;  /* 0x0000000000017941 */ /* 0x000fea0003800000 */
.L_x_92:
[----:B------:R-:W-:Y:S01]  /*30b0*/  @!P1 IMAD R87, R87, R22, R89 ;  /* 0x0000001657579224 */ /* 0x000fe200078e0259 */
[----:B------:R-:W-:Y:S01]  /*30c0*/  ISETP.GE.AND P2, PT, R100, 0x81, PT ;  /* 0x000000816400780c */ /* 0x000fe20003f46270 */
[----:B------:R-:W-:Y:S01]  /*30d0*/  BSSY B1, `(.L_x_94) ;  /* 0x000000c000017945 */ /* 0x000fe20003800000 */
[----:B------:R-:W-:Y:S02]  /*30e0*/  IADD3 R4, P5, R90, R12, RZ ;  /* 0x0000000c5a047210 */ /* 0x000fe40007fbe0ff */
[----:B------:R0:W-:Y:S01]  /*30f0*/  @!P1 STG.E.U8 desc[UR36][R6.64+0x39], R87 ;  /* 0x0000395706009986 */ /* 0x0001e2000c101124 */
[----:B------:R-:W-:Y:S02]  /*3100*/  ISETP.LT.OR P1, PT, R3, 0x1, !P2 ;  /* 0x000000010300780c */ /* 0x000fe40005721670 */
[----:B--2---:R-:W-:Y:S02]  /*3110*/  IADD3.X R5, R13, R91, R57, P5, !PT ;  /* 0x0000005b0d057210 */ /* 0x004fe40002ffe439 */
[----:B------:R-:W-:-:S02]  /*3120*/  ISETP.GE.AND P0, PT, R100, 0x89, PT ;  /* 0x000000896400780c */ /* 0x000fc40003f06270 */
[----:B------:R-:W-:Y:S02]  /*3130*/  IADD3 R12, P4, P3, R14, R12, R96 ;  /* 0x0000000c0e0c7210 */ /* 0x000fe40007b9e060 */
[----:B------:R-:W-:-:S05]  /*3140*/  ISETP.LT.OR P5, PT, R3, 0x2, !P2 ;  /* 0x000000020300780c */ /* 0x000fca00057a1670 */
[----:B0-----:R-:W-:Y:S08]  /*3150*/  @P1 BRA `(.L_x_95) ;  /* 0x00000000000c1947 */ /* 0x001ff00003800000 */
[----:B------:R-:W3:Y:S02]  /*3160*/  LDG.E.U8 R88, desc[UR36][R4.64] ;  /* 0x0000002404587981 */ /* 0x000ee4000c1e1100 */
[----:B---3--:R-:W-:-:S05]  /*3170*/  PRMT R6, R88, 0x8880, RZ ;  /* 0x0000888058067816 */ /* 0x008fca00000000ff */
[----:B------:R-:W-:-:S07]  /*3180*/  IMAD R89, R6, R23, RZ ;  /* 0x0000001706597224 */ /* 0x000fce00078e02ff */
.L_x_95:
[----:B------:R-:W-:Y:S05]  /*3190*/  BSYNC B1 ;  /* 0x0000000000017941 */ /* 0x000fea0003800000 */
.L_x_94:
[----:B---3--:R-:W-:Y:S01]  /*31a0*/  @!P1 IMAD R7, R24, R22, R89 ;  /* 0x0000001618079224 */ /* 0x008fe200078e0259 */
[----:B------:R-:W-:Y:S01]  /*31b0*/  BSSY B1, `(.L_x_96) ;  /* 0x0000007000017945 */ /* 0x000fe20003800000 */
[----:B------:R-:W-:-:S03]  /*31c0*/  IMAD.IADD R96, R57, 0x1, R97 ;  /* 0x0000000139607824 */ /* 0x000fc600078e0261 */
[----:B------:R0:W-:Y:S01]  /*31d0*/  @!P1 STG.E.U8 desc[UR36][R8.64], R7 ;  /* 0x0000000708009986 */ /* 0x0001e2000c101124 */
[----:B------:R-:W-:Y:S05]  /*31e0*/  @P5 BRA `(.L_x_97) ;  /* 0x00000000000c5947 */ /* 0x000fea0003800000 */
[----:B------:R-:W2:Y:S02]  /*31f0*/  LDG.E.U8 R88, desc[UR36][R4.64+0x1] ;  /* 0x0000012404587981 */ /* 0x000ea4000c1e1100 */
[----:B--2---:R-:W-:-:S05]  /*3200*/  PRMT R6, R88, 0x8880, RZ ;  /* 0x0000888058067816 */ /* 0x004fca00000000ff */
[----:B------:R-:W-:-:S07]  /*3210*/  IMAD R89, R6, R23, RZ ;  /* 0x0000001706597224 */ /* 0x000fce00078e02ff */
.L_x_97:
[----:B------:R-:W-:Y:S05]  /*3220*/  BSYNC B1 ;  /* 0x0000000000017941 */ /* 0x000fea0003800000 */
.L_x_96:
[----:B------:R-:W-:Y:S01]  /*3230*/  ISETP.LT.OR P1, PT, R3, 0x1, !P0 ;  /* 0x000000010300780c */ /* 0x000fe20004721670 */
[----:B------:R-:W-:Y:S01]  /*3240*/  @!P5 IMAD R25, R25, R22, R89 ;  /* 0x000000161919d224 */ /* 0x000fe200078e0259 */
[----:B------:R-:W-:Y:S01]  /*3250*/  BSSY B1, `(.L_x_98) ;  /* 0x000000a000017945 */ /* 0x000fe20003800000 */
[----:B------:R-:W-:Y:S02]  /*3260*/  IADD3.X R13, R21, R13, R96, P4, P3 ;  /* 0x0000000d150d7210 */ /* 0x000fe400027e6460 */
[C---:B------:R-:W-:Y:S01]  /*3270*/  ISETP.LT.OR P4, PT, R3.reuse, 0x2, !P0 ;  /* 0x000000020300780c */ /* 0x040fe20004781670 */
[----:B------:R2:W-:Y:S01]  /*3280*/  @!P5 STG.E.U8 desc[UR36][R8.64+0x1], R25 ;  /* 0x000001190800d986 */ /* 0x0005e2000c101124 */
[C---:B------:R-:W-:Y:S02]  /*3290*/  ISETP.LT.OR P5, PT, R3.reuse, 0x9, !P2 ;  /* 0x000000090300780c */ /* 0x040fe400057a1670 */
[----:B------:R-:W-:-:S04]  /*32a0*/  ISETP.LT.OR P3, PT, R3, 0xa, !P2 ;  /* 0x0000000a0300780c */ /* 0x000fc80005761670 */
[----:B------:R-:W-:Y:S09]  /*32b0*/  @P1 BRA `(.L_x_99) ;  /* 0x00000000000c1947 */ /* 0x000ff20003800000 */
[----:B------:R-:W3:Y:S02]  /*32c0*/  LDG.E.U8 R88, desc[UR36][R12.64] ;  /* 0x000000240c587981 */ /* 0x000ee4000c1e1100 */
[----:B---3--:R-:W-:-:S05]  /*32d0*/  PRMT R6, R88, 0x8880, RZ ;  /* 0x0000888058067816 */ /* 0x008fca00000000ff */
[----:B------:R-:W-:-:S07]  /*32e0*/  IMAD R89, R6, R23, RZ ;  /* 0x0000001706597224 */ /* 0x000fce00078e02ff */
.L_x_99:
[----:B------:R-:W-:Y:S05]  /*32f0*/  BSYNC B1 ;  /* 0x0000000000017941 */ /* 0x000fea0003800000 */
.L_x_98:
[----:B0-----:R-:W-:Y:S01]  /*3300*/  @!P1 IMAD R7, R26, R22, R89 ;  /* 0x000000161a079224 */ /* 0x001fe200078e0259 */
[----:B------:R-:W-:Y:S04]  /*3310*/  BSSY B1, `(.L_x_100) ;  /* 0x0000006000017945 */ /* 0x000fe80003800000 */
[----:B------:R0:W-:Y:S01]  /*3320*/  @!P1 STG.E.U8 desc[UR36][R10.64], R7 ;  /* 0x000000070a009986 */ /* 0x0001e2000c101124 */
[----:B------:R-:W-:Y:S05]  /*3330*/  @P4 BRA `(.L_x_101) ;  /* 0x00000000000c4947 */ /* 0x000fea0003800000 */
[----:B------:R-:W3:Y:S02]  /*3340*/  LDG.E.U8 R88, desc[UR36][R12.64+0x1] ;  /* 0x000001240c587981 */ /* 0x000ee4000c1e1100 */
[----:B---3--:R-:W-:-:S05]  /*3350*/  PRMT R6, R88, 0x8880, RZ ;  /* 0x0000888058067816 */ /* 0x008fca00000000ff */
[----:B------:R-:W-:-:S07]  /*3360*/  IMAD R89, R6, R23, RZ ;  /* 0x0000001706597224 */ /* 0x000fce00078e02ff */
.L_x_101:
[----:B------:R-:W-:Y:S05]  /*3370*/  BSYNC B1 ;  /* 0x0000000000017941 */ /* 0x000fea0003800000 */
.L_x_100:
[----:B------:R-:W-:Y:S01]  /*3380*/  @!P4 IMAD R27, R27, R22, R89 ;  /* 0x000000161b1bc224 */ /* 0x000fe200078e0259 */
[----:B------:R-:W-:Y:S04]  /*3390*/  BSSY B1, `(.L_x_102) ;  /* 0x0000006000017945 */ /* 0x000fe80003800000 */
[----:B------:R3:W-:Y:S01]  /*33a0*/  @!P4 STG.E.U8 desc[UR36][R10.64+0x1], R27 ;  /* 0x0000011b0a00c986 */ /* 0x0007e2000c101124 */
[----:B------:R-:W-:Y:S05]  /*33b0*/  @P5 BRA `(.L_x_103) ;  /* 0x00000000000c5947 */ /* 0x000fea0003800000 */
[----:B------:R-:W5:Y:S02]  /*33c0*/  LDG.E.U8 R88, desc[UR36][R4.64+0x8] ;  /* 0x0000082404587981 */ /* 0x000f64000c1e1100 */
[----:B-----5:R-:W-:-:S05]  /*33d0*/  PRMT R6, R88, 0x8880, RZ ;  /* 0x0000888058067816 */ /* 0x020fca00000000ff */
[----:B------:R-:W-:-:S07]  /*33e0*/  IMAD R89, R6, R23, RZ ;  /* 0x0000001706597224 */ /* 0x000fce00078e02ff */
.L_x_103:
[----:B------:R-:W-:Y:S05]  /*33f0*/  BSYNC B1 ;  /* 0x0000000000017941 */ /* 0x000fea0003800000 */
.L_x_102:
[----:B0-----:R-:W-:Y:S01]  /*3400*/  @!P5 IMAD R7, R28, R22, R89 ;  /* 0x000000161c07d224 */ /* 0x001fe200078e0259 */
[----:B------:R-:W-:Y:S04]  /*3410*/  BSSY B1, `(.L_x_104) ;  /* 0x0000006000017945 */ /* 0x000fe80003800000 */
[----:B------:R0:W-:Y:S01]  /*3420*/  @!P5 STG.E.U8 desc[UR36][R8.64+0x8], R7 ;  /* 0x000008070800d986 */ /* 0x0001e2000c101124 */
[----:B------:R-:W-:Y:S05]  /*3430*/  @P3 BRA `(.L_x_105) ;  /* 0x00000000000c3947 */ /* 0x000fea0003800000 */
[----:B------:R-:W5:Y:S02]  /*3440*/  LDG.E.U8 R88, desc[UR36][R4.64+0x9] ;  /* 0x0000092404587981 */ /* 0x000f64000c1e1100 */
[----:B-----5:R-:W-:-:S05]  /*3450*/  PRMT R6, R88, 0x8880, RZ ;  /* 0x0000888058067816 */ /* 0x020fca00000000ff */
[----:B------:R-:W-:-:S07]  /*3460*/  IMAD R89, R6, R23, RZ ;  /* 0x0000001706597224 */ /* 0x000fce00078e02ff */
.L_x_105:
[----:B------:R-:W-:Y:S05]  /*3470*/  BSYNC B1 ;  /* 0x0000000000017941 */ /* 0x000fea0003800000 */
.L_x_104:
[----:B------:R-:W-:Y:S01]  /*3480*/  ISETP.LT.OR P5, PT, R3, 0x9, !P0 ;  /* 0x000000090300780c */ /* 0x000fe200047a1670 */
[----:B------:R-:W-:Y:S01]  /*3490*/  @!P3 IMAD R29, R29, R22, R89 ;  /* 0x000000161d1db224 */ /* 0x000fe200078e0259 */
        /* <DEDUP_REMOVED lines=9> */
.L_x_107:
[----:B------:R-:W-:Y:S05]  /*3530*/  BSYNC B1 ;  /* 0x0000000000017941 */ /* 0x000fea0003800000 */
.L_x_106:
[----:B0-----:R-:W-:Y:S01]  /*3540*/  @!P5 IMAD R7, R30, R22, R89 ;  /* 0x000000161e07d224 */ /* 0x001fe200078e0259 */
[----:B------:R-:W-:Y:S04]  /*3550*/  BSSY B1, `(.L_x_108) ;  /* 0x0000006000017945 */ /* 0x000fe80003800000 */
[----:B------:R0:W-:Y:S01]  /*3560*/  @!P5 STG.E.U8 desc[UR36][R10.64+0x8], R7 ;  /* 0x000008070a00d986 */ /* 0x0001e2000c101124 */
[----:B------:R-:W-:Y:S05]  /*3570*/  @P4 BRA `(.L_x_109) ;  /* 0x00000000000c4947 */ /* 0x000fea0003800000 */
[----:B------:R-:W5:Y:S02]  /*3580*/  LDG.E.U8 R88, desc[UR36][R12.64+0x9] ;  /* 0x000009240c587981 */ /* 0x000f64000c1e1100 */
[----:B-----5:R-:W-:-:S05]  /*3590*/  PRMT R6, R88, 0x8880, RZ ;  /* 0x0000888058067816 */ /* 0x020fca00000000ff */
[----:B------:R-:W-:-:S07]  /*35a0*/  IMAD R89, R6, R23, RZ ;  /* 0x0000001706597224 */ /* 0x000fce00078e02ff */
.L_x_109:
[----:B------:R-:W-:Y:S05]  /*35b0*/  BSYNC B1 ;  /* 0x0000000000017941 */ /* 0x000fea0003800000 */
.L_x_108:
[----:B------:R-:W-:Y:S01]  /*35c0*/  @!P4 IMAD R31, R31, R22, R89 ;  /* 0x000000161f1fc224 */ /* 0x000fe200078e0259 */
[----:B------:R-:W-:Y:S04]  /*35d0*/  BSSY B1, `(.L_x_110) ;  /* 0x0000006000017945 */ /* 0x000fe80003800000 */
[----:B------:R0:W-:Y:S01]  /*35e0*/  @!P4 STG.E.U8 desc[UR36][R10.64+0x9], R31 ;  /* 0x0000091f0a00c986 */ /* 0x0001e2000c101124 */
[----:B------:R-:W-:Y:S05]  /*35f0*/  @P3 BRA `(.L_x_111) ;  /* 0x00000000000c3947 */ /* 0x000fea0003800000 */
[----:B------:R-:W5:Y:S02]  /*3600*/  LDG.E.U8 R88, desc[UR36][R4.64+0x10] ;  /* 0x0000102404587981 */ /* 0x000f64000c1e1100 */
[----:B-----5:R-:W-:-:S05]  /*3610*/  PRMT R6, R88, 0x8880, RZ ;  /* 0x0000888058067816 */ /* 0x020fca00000000ff */
[----:B------:R-:W-:-:S07]  /*3620*/  IMAD R89, R6, R23, RZ ;  /* 0x0000001706597224 */ /* 0x000fce00078e02ff */
.L_x_111:
[----:B------:R-:W-:Y:S05]  /*3630*/  BSYNC B1 ;  /* 0x0000000000017941 */ /* 0x000fea0003800000 */
.L_x_110:
[----:B0-----:R-:W-:Y:S01]  /*3640*/  @!P3 IMAD R7, R32, R22, R89 ;  /* 0x000000162007b224 */ /* 0x001fe200078e0259 */
[----:B------:R-:W-:Y:S04]  /*3650*/  BSSY B1, `(.L_x_112) ;  /* 0x0000006000017945 */ /* 0x000fe80003800000 */
[----:B------:R0:W-:Y:S01]  /*3660*/  @!P3 STG.E.U8 desc[UR36][R8.64+0x10], R7 ;  /* 0x000010070800b986 */ /* 0x0001e2000c101124 */
[----:B------:R-:W-:Y:S05]  /*3670*/  @P1 BRA `(.L_x_113) ;  /* 0x00000000000c1947 */ /* 0x000fea0003800000 */
[----:B------:R-:W5:Y:S02]  /*3680*/  LDG.E.U8 R88, desc[UR36][R4.64+0x11] ;  /* 0x0000112404587981 */ /* 0x000f64000c1e1100 */
[----:B-----5:R-:W-:-:S05]  /*3690*/  PRMT R6, R88, 0x8880, RZ ;  /* 0x0000888058067816 */ /* 0x020fca00000000ff */
[----:B------:R-:W-:-:S07]  /*36a0*/  IMAD R89, R6, R23, RZ ;  /* 0x0000001706597224 */ /* 0x000fce00078e02ff */
.L_x_113:
[----:B------:R-:W-:Y:S05]  /*36b0*/  BSYNC B1 ;  /* 0x0000000000017941 */ /* 0x000fea0003800000 */
.L_x_112:
        /* <DEDUP_REMOVED lines=11> */
.L_x_115:
[----:B------:R-:W-:Y:S05]  /*3770*/  BSYNC B1 ;  /* 0x0000000000017941 */ /* 0x000fea0003800000 */
.L_x_114:
[----:B0-----:R-:W-:Y:S01]  /*3780*/  @!P4 IMAD R7, R34, R22, R89 ;  /* 0x000000162207c224 */ /* 0x001fe200078e0259 */
[----:B------:R-:W-:Y:S04]  /*3790*/  BSSY B1, `(.L_x_116) ;  /* 0x0000006000017945 */ /* 0x000fe80003800000 */
[----:B------:R0:W-:Y:S01]  /*37a0*/  @!P4 STG.E.U8 desc[UR36][R10.64+0x10], R7 ;  /* 0x000010070a00c986 */ /* 0x0001e2000c101124 */
[----:B------:R-:W-:Y:S05]  /*37b0*/  @P3 BRA `(.L_x_117) ;  /* 0x00000000000c3947 */ /* 0x000fea0003800000 */
[----:B------:R-:W5:Y:S02]  /*37c0*/  LDG.E.U8 R88, desc[UR36][R12.64+0x11] ;  /* 0x000011240c587981 */ /* 0x000f64000c1e1100 */
[----:B-----5:R-:W-:-:S05]  /*37d0*/  PRMT R6, R88, 0x8880, RZ ;  /* 0x0000888058067816 */ /* 0x020fca00000000ff */
[----:B------:R-:W-:-:S07]  /*37e0*/  IMAD R89, R6, R23, RZ ;  /* 0x0000001706597224 */ /* 0x000fce00078e02ff */
.L_x_117:
[----:B------:R-:W-:Y:S05]  /*37f0*/  BSYNC B1 ;  /* 0x0000000000017941 */ /* 0x000fea0003800000 */
.L_x_116:
[----:B------:R-:W-:Y:S01]  /*3800*/  @!P3 IMAD R35, R35, R22, R89 ;  /* 0x000000162323b224 */ /* 0x000fe200078e0259 */
[----:B------:R-:W-:Y:S04]  /*3810*/  BSSY B1, `(.L_x_118) ;  /* 0x0000006000017945 */ /* 0x000fe80003800000 */
[----:B------:R0:W-:Y:S01]  /*3820*/  @!P3 STG.E.U8 desc[UR36][R10.64+0x11], R35 ;  /* 0x000011230a00b986 */ /* 0x0001e2000c101124 */
[----:B------:R-:W-:Y:S05]  /*3830*/  @P5 BRA `(.L_x_119) ;  /* 0x00000000000c5947 */ /* 0x000fea0003800000 */
[----:B------:R-:W5:Y:S02]  /*3840*/  LDG.E.U8 R88, desc[UR36][R4.64+0x18] ;  /* 0x0000182404587981 */ /* 0x000f64000c1e1100 */
[----:B-----5:R-:W-:-:S05]  /*3850*/  PRMT R6, R88, 0x8880, RZ ;  /* 0x0000888058067816 */ /* 0x020fca00000000ff */
[----:B------:R-:W-:-:S07]  /*3860*/  IMAD R89, R6, R23, RZ ;  /* 0x0000001706597224 */ /* 0x000fce00078e02ff */
.L_x_119:
[----:B------:R-:W-:Y:S05]  /*3870*/  BSYNC B1 ;  /* 0x0000000000017941 */ /* 0x000fea0003800000 */
.L_x_118:
[----:B0-----:R-:W-:Y:S01]  /*3880*/  @!P5 IMAD R7, R36, R22, R89 ;  /* 0x000000162407d224 */ /* 0x001fe200078e0259 */
[----:B------:R-:W-:Y:S04]  /*3890*/  BSSY B1, `(.L_x_120) ;  /* 0x0000006000017945 */ /* 0x000fe80003800000 */
[----:B------:R0:W-:Y:S01]  /*38a0*/  @!P5 STG.E.U8 desc[UR36][R8.64+0x18], R7 ;  /* 0x000018070800d986 */ /* 0x0001e2000c101124 */
[----:B------:R-:W-:Y:S05]  /*38b0*/  @P1 BRA `(.L_x_121) ;  /* 0x00000000000c1947 */ /* 0x000fea0003800000 */
[----:B------:R-:W5:Y:S02]  /*38c0*/  LDG.E.U8 R88, desc[UR36][R4.64+0x19] ;  /* 0x0000192404587981 */ /* 0x000f64000c1e1100 */
[----:B-----5:R-:W-:-:S05]  /*38d0*/  PRMT R6, R88, 0x8880, RZ ;  /* 0x0000888058067816 */ /* 0x020fca00000000ff */
[----:B------:R-:W-:-:S07]  /*38e0*/  IMAD R89, R6, R23, RZ ;  /* 0x0000001706597224 */ /* 0x000fce00078e02ff */
.L_x_121:
[----:B------:R-:W-:Y:S05]  /*38f0*/  BSYNC B1 ;  /* 0x0000000000017941 */ /* 0x000fea0003800000 */
.L_x_120:
        /* <DEDUP_REMOVED lines=11> */
.L_x_123:
[----:B------:R-:W-:Y:S05]  /*39b0*/  BSYNC B1 ;  /* 0x0000000000017941 */ /* 0x000fea0003800000 */
.L_x_122:
[----:B0-----:R-:W-:Y:S01]  /*39c0*/  @!P4 IMAD R7, R38, R22, R89 ;  /* 0x000000162607c224 */ /* 0x001fe200078e0259 */
[----:B------:R-:W-:Y:S04]  /*39d0*/  BSSY B1, `(.L_x_124) ;  /* 0x0000006000017945 */ /* 0x000fe80003800000 */
[----:B------:R0:W-:Y:S01]  /*39e0*/  @!P4 STG.E.U8 desc[UR36][R10.64+0x18], R7 ;  /* 0x000018070a00c986 */ /* 0x0001e2000c101124 */
[----:B------:R-:W-:Y:S05]  /*39f0*/  @P3 BRA `(.L_x_125) ;  /* 0x00000000000c3947 */ /* 0x000fea0003800000 */
[----:B------:R-:W5:Y:S02]  /*3a00*/  LDG.E.U8 R88, desc[UR36][R12.64+0x19] ;  /* 0x000019240c587981 */ /* 0x000f64000c1e1100 */
[----:B-----5:R-:W-:-:S05]  /*3a10*/  PRMT R6, R88, 0x8880, RZ ;  /* 0x0000888058067816 */ /* 0x020fca00000000ff */
[----:B------:R-:W-:-:S07]  /*3a20*/  IMAD R89, R6, R23, RZ ;  /* 0x0000001706597224 */ /* 0x000fce00078e02ff */
.L_x_125:
[----:B------:R-:W-:Y:S05]  /*3a30*/  BSYNC B1 ;  /* 0x0000000000017941 */ /* 0x000fea0003800000 */
.L_x_124:
[----:B------:R-:W-:Y:S01]  /*3a40*/  @!P3 IMAD R39, R39, R22, R89 ;  /* 0x000000162727b224 */ /* 0x000fe200078e0259 */
[----:B------:R-:W-:Y:S04]  /*3a50*/  BSSY B1, `(.L_x_126) ;  /* 0x0000006000017945 */ /* 0x000fe80003800000 */
[----:B------:R0:W-:Y:S01]  /*3a60*/  @!P3 STG.E.U8 desc[UR36][R10.64+0x19], R39 ;  /* 0x000019270a00b986 */ /* 0x0001e2000c101124 */
[----:B------:R-:W-:Y:S05]  /*3a70*/  @P5 BRA `(.L_x_127) ;  /* 0x00000000000c5947 */ /* 0x000fea0003800000 */
[----:B------:R-:W5:Y:S02]  /*3a80*/  LDG.E.U8 R88, desc[UR36][R4.64+0x20] ;  /* 0x0000202404587981 */ /* 0x000f64000c1e1100 */
[----:B-----5:R-:W-:-:S05]  /*3a90*/  PRMT R6, R88, 0x8880, RZ ;  /* 0x0000888058067816 */ /* 0x020fca00000000ff */
[----:B------:R-:W-:-:S07]  /*3aa0*/  IMAD R89, R6, R23, RZ ;  /* 0x0000001706597224 */ /* 0x000fce00078e02ff */
.L_x_127:
[----:B------:R-:W-:Y:S05]  /*3ab0*/  BSYNC B1 ;  /* 0x0000000000017941 */ /* 0x000fea0003800000 */
.L_x_126:
[----:B0-----:R-:W-:Y:S01]  /*3ac0*/  @!P5 IMAD R7, R40, R22, R89 ;  /* 0x000000162807d224 */ /* 0x001fe200078e0259 */
[----:B------:R-:W-:Y:S04]  /*3ad0*/  BSSY B1, `(.L_x_128) ;  /* 0x0000006000017945 */ /* 0x000fe80003800000 */
[----:B------:R0:W-:Y:S01]  /*3ae0*/  @!P5 STG.E.U8 desc[UR36][R8.64+0x20], R7 ;  /* 0x000020070800d986 */ /* 0x0001e2000c101124 */
[----:B------:R-:W-:Y:S05]  /*3af0*/  @P1 BRA `(.L_x_129) ;  /* 0x00000000000c1947 */ /* 0x000fea0003800000 */
[----:B------:R-:W5:Y:S02]  /*3b00*/  LDG.E.U8 R88, desc[UR36][R4.64+0x21] ;  /* 0x0000212404587981 */ /* 0x000f64000c1e1100 */
[----:B-----5:R-:W-:-:S05]  /*3b10*/  PRMT R6, R88, 0x8880, RZ ;  /* 0x0000888058067816 */ /* 0x020fca00000000ff */
[----:B------:R-:W-:-:S07]  /*3b20*/  IMAD R89, R6, R23, RZ ;  /* 0x0000001706597224 */ /* 0x000fce00078e02ff */
.L_x_129:
[----:B------:R-:W-:Y:S05]  /*3b30*/  BSYNC B1 ;  /* 0x0000000000017941 */ /* 0x000fea0003800000 */
.L_x_128:
        /* <DEDUP_REMOVED lines=11> */
.L_x_131:
[----:B------:R-:W-:Y:S05]  /*3bf0*/  BSYNC B1 ;  /* 0x0000000000017941 */ /* 0x000fea0003800000 */
.L_x_130:
[----:B0-----:R-:W-:Y:S01]  /*3c00*/  @!P4 IMAD R7, R42, R22, R89 ;  /* 0x000000162a07c224 */ /* 0x001fe200078e0259 */
[----:B------:R-:W-:Y:S04]  /*3c10*/  BSSY B1, `(.L_x_132) ;  /* 0x0000006000017945 */ /* 0x000fe80003800000 */
[----:B------:R0:W-:Y:S01]  /*3c20*/  @!P4 STG.E.U8 desc[UR36][R10.64+0x20], R7 ;  /* 0x000020070a00c986 */ /* 0x0001e2000c101124 */
[----:B------:R-:W-:Y:S05]  /*3c30*/  @P3 BRA `(.L_x_133) ;  /* 0x00000000000c3947 */ /* 0x000fea0003800000 */
[----:B------:R-:W5:Y:S02]  /*3c40*/  LDG.E.U8 R88, desc[UR36][R12.64+0x21] ;  /* 0x000021240c587981 */ /* 0x000f64000c1e1100 */
[----:B-----5:R-:W-:-:S05]  /*3c50*/  PRMT R6, R88, 0x8880, RZ ;  /* 0x0000888058067816 */ /* 0x020fca00000000ff */
[----:B------:R-:W-:-:S07]  /*3c60*/  IMAD R89, R6, R23, RZ ;  /* 0x0000001706597224 */ /* 0x000fce00078e02ff */
.L_x_133:
[----:B------:R-:W-:Y:S05]  /*3c70*/  BSYNC B1 ;  /* 0x0000000000017941 */ /* 0x000fea0003800000 */
.L_x_132:
[----:B------:R-:W-:Y:S01]  /*3c80*/  @!P3 IMAD R43, R43, R22, R89 ;  /* 0x000000162b2bb224 */ /* 0x000fe200078e0259 */
[----:B------:R-:W-:Y:S04]  /*3c90*/  BSSY B1, `(.L_x_134) ;  /* 0x0000006000017945 */ /* 0x000fe80003800000 */
[----:B------:R0:W-:Y:S01]  /*3ca0*/  @!P3 STG.E.U8 desc[UR36][R10.64+0x21], R43 ;  /* 0x0000212b0a00b986 */ /* 0x0001e2000c101124 */
[----:B------:R-:W-:Y:S05]  /*3cb0*/  @P5 BRA `(.L_x_135) ;  /* 0x00000000000c5947 */ /* 0x000fea0003800000 */
[----:B------:R-:W5:Y:S02]  /*3cc0*/  LDG.E.U8 R88, desc[UR36][R4.64+0x28] ;  /* 0x0000282404587981 */ /* 0x000f64000c1e1100 */
[----:B-----5:R-:W-:-:S05]  /*3cd0*/  PRMT R6, R88, 0x8880, RZ ;  /* 0x0000888058067816 */ /* 0x020fca00000000ff */
[----:B------:R-:W-:-:S07]  /*3ce0*/  IMAD R89, R6, R23, RZ ;  /* 0x0000001706597224 */ /* 0x000fce00078e02ff */
.L_x_135:
[----:B------:R-:W-:Y:S05]  /*3cf0*/  BSYNC B1 ;  /* 0x0000000000017941 */ /* 0x000fea0003800000 */
.L_x_134:
[----:B0-----:R-:W-:Y:S01]  /*3d00*/  @!P5 IMAD R7, R44, R22, R89 ;  /* 0x000000162c07d224 */ /* 0x001fe200078e0259 */
[----:B------:R-:W-:Y:S04]  /*3d10*/  BSSY B1, `(.L_x_136) ;  /* 0x0000006000017945 */ /* 0x000fe80003800000 */
[----:B------:R0:W-:Y:S01]  /*3d20*/  @!P5 STG.E.U8 desc[UR36][R8.64+0x28], R7 ;  /* 0x000028070800d986 */ /* 0x0001e2000c101124 */
[----:B------:R-:W-:Y:S05]  /*3d30*/  @P1 BRA `(.L_x_137) ;  /* 0x00000000000c1947 */ /* 0x000fea0003800000 */
[----:B------:R-:W5:Y:S02]  /*3d40*/  LDG.E.U8 R88, desc[UR36][R4.64+0x29] ;  /* 0x0000292404587981 */ /* 0x000f64000c1e1100 */
[----:B-----5:R-:W-:-:S05]  /*3d50*/  PRMT R6, R88, 0x8880, RZ ;  /* 0x0000888058067816 */ /* 0x020fca00000000ff */
[----:B------:R-:W-:-:S07]  /*3d60*/  IMAD R89, R6, R23, RZ ;  /* 0x0000001706597224 */ /* 0x000fce00078e02ff */
.L_x_137:
[----:B------:R-:W-:Y:S05]  /*3d70*/  BSYNC B1 ;  /* 0x0000000000017941 */ /* 0x000fea0003800000 */
.L_x_136:
        /* <DEDUP_REMOVED lines=11> */
.L_x_139:
[----:B------:R-:W-:Y:S05]  /*3e30*/  BSYNC B1 ;  /* 0x0000000000017941 */ /* 0x000fea0003800000 */
.L_x_138:
[----:B0-----:R-:W-:Y:S01]  /*3e40*/  @!P4 IMAD R7, R46, R22, R89 ;  /* 0x000000162e07c224 */ /* 0x001fe200078e0259 */
[----:B------:R-:W-:Y:S04]  /*3e50*/  BSSY B1, `(.L_x_140) ;  /* 0x0000006000017945 */ /* 0x000fe80003800000 */
[----:B------:R0:W-:Y:S01]  /*3e60*/  @!P4 STG.E.U8 desc[UR36][R10.64+0x28], R7 ;  /* 0x000028070a00c986 */ /* 0x0001e2000c101124 */
[----:B------:R-:W-:Y:S05]  /*3e70*/  @P3 BRA `(.L_x_141) ;  /* 0x00000000000c3947 */ /* 0x000fea0003800000 */
[----:B------:R-:W5:Y:S02]  /*3e80*/  LDG.E.U8 R88, desc[UR36][R12.64+0x29] ;  /* 0x000029240c587981 */ /* 0x000f64000c1e1100 */
[----:B-----5:R-:W-:-:S05]  /*3e90*/  PRMT R6, R88, 0x8880, RZ ;  /* 0x0000888058067816 */ /* 0x020fca00000000ff */
[----:B------:R-:W-:-:S07]  /*3ea0*/  IMAD R89, R6, R23, RZ ;  /* 0x0000001706597224 */ /* 0x000fce00078e02ff */
.L_x_141:
[----:B------:R-:W-:Y:S05]  /*3eb0*/  BSYNC B1 ;  /* 0x0000000000017941 */ /* 0x000fea0003800000 */
.L_x_140:
[----:B------:R-:W-:Y:S01]  /*3ec0*/  @!P3 IMAD R47, R47, R22, R89 ;  /* 0x000000162f2fb224 */ /* 0x000fe200078e0259 */
[----:B------:R-:W-:Y:S04]  /*3ed0*/  BSSY B1, `(.L_x_142) ;  /* 0x0000006000017945 */ /* 0x000fe80003800000 */
[----:B------:R0:W-:Y:S01]  /*3ee0*/  @!P3 STG.E.U8 desc[UR36][R10.64+0x29], R47 ;  /* 0x0000292f0a00b986 */ /* 0x0001e2000c101124 */
[----:B------:R-:W-:Y:S05]  /*3ef0*/  @P5 BRA `(.L_x_143) ;  /* 0x00000000000c5947 */ /* 0x000fea0003800000 */
[----:B------:R-:W5:Y:S02]  /*3f00*/  LDG.E.U8 R88, desc[UR36][R4.64+0x30] ;  /* 0x0000302404587981 */ /* 0x000f64000c1e1100 */
[----:B-----5:R-:W-:-:S05]  /*3f10*/  PRMT R6, R88, 0x8880, RZ ;  /* 0x0000888058067816 */ /* 0x020fca00000000ff */
[----:B------:R-:W-:-:S07]  /*3f20*/  IMAD R89, R6, R23, RZ ;  /* 0x0000001706597224 */ /* 0x000fce00078e02ff */
.L_x_143:
[----:B------:R-:W-:Y:S05]  /*3f30*/  BSYNC B1 ;  /* 0x0000000000017941 */ /* 0x000fea0003800000 */
.L_x_142:
[----:B0-----:R-:W-:Y:S01]  /*3f40*/  @!P5 IMAD R7, R48, R22, R89 ;  /* 0x000000163007d224 */ /* 0x001fe200078e0259 */
[----:B------:R-:W-:Y:S04]  /*3f50*/  BSSY B1, `(.L_x_144) ;  /* 0x0000006000017945 */ /* 0x000fe80003800000 */
[----:B------:R0:W-:Y:S01]  /*3f60*/  @!P5 STG.E.U8 desc[UR36][R8.64+0x30], R7 ;  /* 0x000030070800d986 */ /* 0x0001e2000c101124 */
[----:B------:R-:W-:Y:S05]  /*3f70*/  @P1 BRA `(.L_x_145) ;  /* 0x00000000000c1947 */ /* 0x000fea0003800000 */
[----:B------:R-:W5:Y:S02]  /*3f80*/  LDG.E.U8 R88, desc[UR36][R4.64+0x31] ;  /* 0x0000312404587981 */ /* 0x000f64000c1e1100 */
[----:B-----5:R-:W-:-:S05]  /*3f90*/  PRMT R6, R88, 0x8880, RZ ;  /* 0x0000888058067816 */ /* 0x020fca00000000ff */
[----:B------:R-:W-:-:S07]  /*3fa0*/  IMAD R89, R6, R23, RZ ;  /* 0x0000001706597224 */ /* 0x000fce00078e02ff */
.L_x_145:
[----:B------:R-:W-:Y:S05]  /*3fb0*/  BSYNC B1 ;  /* 0x0000000000017941 */ /* 0x000fea0003800000 */
.L_x_144:
[----:B------:R-:W-:Y:S01]  /*3fc0*/  ISETP.LT.OR P4, PT, R3, 0x31, !P0 ;  /* 0x000000310300780c */ /* 0x000fe20004781670 */
[----:B------:R-:W-:Y:S01]  /*3fd0*/  @!P1 IMAD R49, R49, R22, R89 ;  /* 0x0000001631319224 */ /* 0x000fe200078e0259 */
[----:B------:R-:W-:Y:S01]  /*3fe0*/  BSSY B1, `(.L_x_146) ;  /* 0x000000a000017945 */ /* 0x000fe20003800000 */
[C---:B------:R-:W-:Y:S02]  /*3ff0*/  ISETP.LT.OR P3, PT, R3.reuse, 0x32, !P0 ;  /* 0x000000320300780c */ /* 0x040fe40004761670 */
[C---:B------:R-:W-:Y:S01]  /*4000*/  ISETP.LT.OR P5, PT, R3.reuse, 0x39, !P0 ;  /* 0x000000390300780c */ /* 0x040fe200047a1670 */
[----:B------:R0:W-:Y:S01]  /*4010*/  @!P1 STG.E.U8 desc[UR36][R8.64+0x31], R49 ;  /* 0x0000313108009986 */ /* 0x0001e2000c101124 */
[C---:B------:R-:W-:Y:S02]  /*4020*/  ISETP.LT.OR P1, PT, R3.reuse, 0x39, !P2 ;  /* 0x000000390300780c */ /* 0x040fe40005721670 */
[----:B------:R-:W-:-:S04]  /*4030*/  ISETP.LT.OR P2, PT, R3, 0x3a, !P2 ;  /* 0x0000003a0300780c */ /* 0x000fc80005741670 */
[----:B------:R-:W-:Y:S09]  /*4040*/  @P4 BRA `(.L_x_147) ;  /* 0x00000000000c4947 */ /* 0x000ff20003800000 */
[----:B------:R-:W5:Y:S02]  /*4050*/  LDG.E.U8 R88, desc[UR36][R12.64+0x30] ;  /* 0x000030240c587981 */ /* 0x000f64000c1e1100 */
[----:B-----5:R-:W-:-:S05]  /*4060*/  PRMT R6, R88, 0x8880, RZ ;  /* 0x0000888058067816 */ /* 0x020fca00000000ff */
[----:B------:R-:W-:-:S07]  /*4070*/  IMAD R89, R6, R23, RZ ;  /* 0x0000001706597224 */ /* 0x000fce00078e02ff */
.L_x_147:
[----:B------:R-:W-:Y:S05]  /*4080*/  BSYNC B1 ;  /* 0x0000000000017941 */ /* 0x000fea0003800000 */
.L_x_146:
[----:B0-----:R-:W-:Y:S01]  /*4090*/  @!P4 IMAD R7, R50, R22, R89 ;  /* 0x000000163207c224 */ /* 0x001fe200078e0259 */
[----:B------:R-:W-:Y:S04]  /*40a0*/  BSSY B1, `(.L_x_148) ;  /* 0x0000006000017945 */ /* 0x000fe80003800000 */
[----:B------:R0:W-:Y:S01]  /*40b0*/  @!P4 STG.E.U8 desc[UR36][R10.64+0x30], R7 ;  /* 0x000030070a00c986 */ /* 0x0001e2000c101124 */
[----:B------:R-:W-:Y:S05]  /*40c0*/  @P3 BRA `(.L_x_149) ;  /* 0x00000000000c3947 */ /* 0x000fea0003800000 */
[----:B------:R-:W5:Y:S02]  /*40d0*/  LDG.E.U8 R88, desc[UR36][R12.64+0x31] ;  /* 0x000031240c587981 */ /* 0x000f64000c1e1100 */
[----:B-----5:R-:W-:-:S05]  /*40e0*/  PRMT R6, R88, 0x8880, RZ ;  /* 0x0000888058067816 */ /* 0x020fca00000000ff */
[----:B------:R-:W-:-:S07]  /*40f0*/  IMAD R89, R6, R23, RZ ;  /* 0x0000001706597224 */ /* 0x000fce00078e02ff */
.L_x_149:
[----:B------:R-:W-:Y:S05]  /*4100*/  BSYNC B1 ;  /* 0x0000000000017941 */ /* 0x000fea0003800000 */
.L_x_148:
[----:B------:R-:W-:Y:S01]  /*4110*/  @!P3 IMAD R51, R51, R22, R89 ;  /* 0x000000163333b224 */ /* 0x000fe200078e0259 */
[----:B------:R-:W-:Y:S04]  /*4120*/  BSSY B1, `(.L_x_150) ;  /* 0x0000006000017945 */ /* 0x000fe80003800000 */
[----:B------:R0:W-:Y:S01]  /*4130*/  @!P3 STG.E.U8 desc[UR36][R10.64+0x31], R51 ;  /* 0x000031330a00b986 */ /* 0x0001e2000c101124 */
[----:B------:R-:W-:Y:S05]  /*4140*/  @P1 BRA `(.L_x_151) ;  /* 0x00000000000c1947 */ /* 0x000fea0003800000 */
[----:B------:R-:W5:Y:S02]  /*4150*/  LDG.E.U8 R88, desc[UR36][R4.64+0x38] ;  /* 0x0000382404587981 */ /* 0x000f64000c1e1100 */
[----:B-----5:R-:W-:-:S05]  /*4160*/  PRMT R6, R88, 0x8880, RZ ;  /* 0x0000888058067816 */ /* 0x020fca00000000ff */
[----:B------:R-:W-:-:S07]  /*4170*/  IMAD R89, R6, R23, RZ ;  /* 0x0000001706597224 */ /* 0x000fce00078e02ff */
.L_x_151:
[----:B------:R-:W-:Y:S05]  /*4180*/  BSYNC B1 ;  /* 0x0000000000017941 */ /* 0x000fea0003800000 */
.L_x_150:
[----:B0-----:R-:W-:Y:S01]  /*4190*/  @!P1 IMAD R7, R52, R22, R89 ;  /* 0x0000001634079224 */ /* 0x001fe200078e0259 */
[----:B------:R-:W-:Y:S04]  /*41a0*/  BSSY B1, `(.L_x_152) ;  /* 0x0000006000017945 */ /* 0x000fe80003800000 */
[----:B------:R0:W-:Y:S01]  /*41b0*/  @!P1 STG.E.U8 desc[UR36][R8.64+0x38], R7 ;  /* 0x0000380708009986 */ /* 0x0001e2000c101124 */
[----:B------:R-:W-:Y:S05]  /*41c0*/  @P2 BRA `(.L_x_153) ;  /* 0x00000000000c2947 */ /* 0x000fea0003800000 */
[----:B------:R-:W5:Y:S02]  /*41d0*/  LDG.E.U8 R88, desc[UR36][R4.64+0x39] ;  /* 0x0000392404587981 */ /* 0x000f64000c1e1100 */
[----:B-----5:R-:W-:-:S05]  /*41e0*/  PRMT R6, R88, 0x8880, RZ ;  /* 0x0000888058067816 */ /* 0x020fca00000000ff */
[----:B------:R-:W-:-:S07]  /*41f0*/  IMAD R89, R6, R23, RZ ;  /* 0x0000001706597224 */ /* 0x000fce00078e02ff */
.L_x_153:
[----:B------:R-:W-:Y:S05]  /*4200*/  BSYNC B1 ;  /* 0x0000000000017941 */ /* 0x000fea0003800000 */
.L_x_152:
[----:B------:R-:W-:Y:S01]  /*4210*/  @!P2 IMAD R53, R53, R22, R89 ;  /* 0x000000163535a224 */ /* 0x000fe200078e0259 */
[----:B------:R-:W-:Y:S04]  /*4220*/  BSSY B1, `(.L_x_154) ;  /* 0x0000006000017945 */ /* 0x000fe80003800000 */
[----:B------:R0:W-:Y:S01]  /*4230*/  @!P2 STG.E.U8 desc[UR36][R8.64+0x39], R53 ;  /* 0x000039350800a986 */ /* 0x0001e2000c101124 */
[----:B------:R-:W-:Y:S05]  /*4240*/  @P5 BRA `(.L_x_155) ;  /* 0x00000000000c5947 */ /* 0x000fea0003800000 */
[----:B------:R-:W5:Y:S02]  /*4250*/  LDG.E.U8 R88, desc[UR36][R12.64+0x38] ;  /* 0x000038240c587981 */ /* 0x000f64000c1e1100 */
[----:B-----5:R-:W-:-:S05]  /*4260*/  PRMT R4, R88, 0x8880, RZ ;  /* 0x0000888058047816 */ /* 0x020fca00000000ff */
[----:B------:R-:W-:-:S07]  /*4270*/  IMAD R89, R4, R23, RZ ;  /* 0x0000001704597224 */ /* 0x000fce00078e02ff */
.L_x_155:
[----:B------:R-:W-:Y:S05]  /*4280*/  BSYNC B1 ;  /* 0x0000000000017941 */ /* 0x000fea0003800000 */
.L_x_154:
[----:B------:R-:W-:Y:S01]  /*4290*/  @!P5 IMAD R5, R54, R22, R89 ;  /* 0x000000163605d224 */ /* 0x000fe200078e0259 */
[----:B------:R-:W-:Y:S01]  /*42a0*/  ISETP.LT.OR P0, PT, R3, 0x3a, !P0 ;  /* 0x0000003a0300780c */ /* 0x000fe20004701670 */
[----:B------:R-:W-:Y:S03]  /*42b0*/  BSSY B1, `(.L_x_156) ;  /* 0x0000006000017945 */ /* 0x000fe60003800000 */
[----:B------:R0:W-:Y:S09]  /*42c0*/  @!P5 STG.E.U8 desc[UR36][R10.64+0x38], R5 ;  /* 0x000038050a00d986 */ /* 0x0001f2000c101124 */
[----:B------:R-:W-:Y:S05]  /*42d0*/  @P0 BRA `(.L_x_157) ;  /* 0x00000000000c0947 */ /* 0x000fea0003800000 */
[----:B------:R-:W5:Y:S02]  /*42e0*/  LDG.E.U8 R88, desc[UR36][R12.64+0x39] ;  /* 0x000039240c587981 */ /* 0x000f64000c1e1100 */
[----:B-----5:R-:W-:-:S05]  /*42f0*/  PRMT R4, R88, 0x8880, RZ ;  /* 0x0000888058047816 */ /* 0x020fca00000000ff */
[----:B------:R-:W-:-:S07]  /*4300*/  IMAD R89, R4, R23, RZ ;  /* 0x0000001704597224 */ /* 0x000fce00078e02ff */
.L_x_157:
[----:B------:R-:W-:Y:S05]  /*4310*/  BSYNC B1 ;  /* 0x0000000000017941 */ /* 0x000fea0003800000 */
.L_x_156:
[----:B------:R-:W-:Y:S01]  /*4320*/  IMAD R55, R55, R22, R89 ;  /* 0x0000001637377224 */ /* 0x000fe200078e0259 */
[----:B------:R-:W-:Y:S06]  /*4330*/  @P0 BRA `(.L_x_158) ;  /* 0x0000000c00180947 */ /* 0x000fec0003800000 */
[----:B------:R0:W-:Y:S01]  /*4340*/  STG.E.U8 desc[UR36][R10.64+0x39], R55 ;  /* 0x000039370a007986 */ /* 0x0001e2000c101124 */
[----:B------:R-:W-:Y:S05]  /*4350*/  BRA `(.L_x_158) ;  /* 0x0000000c00107947 */ /* 0x000fea0003800000 */
.L_x_29:
[C---:B------:R-:W-:Y:S02]  /*4360*/  ISETP.GE.AND P2, PT, R100.reuse, 0x1, PT ;  /* 0x000000016400780c */ /* 0x040fe40003f46270 */
[----:B------:R-:W-:Y:S02]  /*4370*/  ISETP.GE.AND P1, PT, R100, 0x9, PT ;  /* 0x000000096400780c */ /* 0x000fe40003f26270 */
[C---:B------:R-:W-:Y:S02]  /*4380*/  ISETP.LT.OR P4, PT, R3.reuse, 0x1, !P2 ;  /* 0x000000010300780c */ /* 0x040fe40005781670 */
[C---:B------:R-:W-:Y:S02]  /*4390*/  ISETP.LT.OR P5, PT, R3.reuse, 0x2, !P2 ;  /* 0x000000020300780c */ /* 0x040fe400057a1670 */
[C---:B------:R-:W-:Y:S02]  /*43a0*/  ISETP.LT.OR P0, PT, R3.reuse, 0x1, !P1 ;  /* 0x000000010300780c */ /* 0x040fe40004f01670 */
[----:B------:R-:W-:-:S07]  /*43b0*/  ISETP.LT.OR P3, PT, R3, 0x2, !P1 ;  /* 0x000000020300780c */ /* 0x000fce0004f61670 */
[-C--:B------:R-:W-:Y:S02]  /*43c0*/  @!P4 IMAD R5, R56, R22.reuse, RZ ;  /* 0x000000163805c224 */ /* 0x080fe400078e02ff */
[-C--:B------:R-:W-:Y:S02]  /*43d0*/  @!P5 IMAD R57, R57, R22.reuse, RZ ;  /* 0x000000163939d224 */ /* 0x080fe400078e02ff */
[-C--:B------:R-:W-:Y:S01]  /*43e0*/  @!P0 IMAD R13, R58, R22.reuse, RZ ;  /* 0x000000163a0d8224 */ /* 0x080fe200078e02ff */
[----:B------:R0:W-:Y:S01]  /*43f0*/  @!P4 STG.E.U8 desc[UR36][R92.64], R5 ;  /* 0x000000055c00c986 */ /* 0x0001e2000c101124 */
[----:B------:R-:W-:Y:S01]  /*4400*/  ISETP.LT.OR P4, PT, R3, 0x9, !P2 ;  /* 0x000000090300780c */ /* 0x000fe20005781670 */
[----:B------:R-:W-:Y:S02]  /*4410*/  @!P3 IMAD R59, R59, R22, RZ ;  /* 0x000000163b3bb224 */ /* 0x000fe400078e02ff */
[----:B------:R-:W-:Y:S01]  /*4420*/  @!P5 STG.E.U8 desc[UR36][R92.64+0x1], R57 ;  /* 0x000001395c00d986 */ /* 0x000fe2000c101124 */
[----:B------:R-:W-:-:S03]  /*4430*/  ISETP.LT.OR P5, PT, R3, 0xa, !P2 ;  /* 0x0000000a0300780c */ /* 0x000fc600057a1670 */
[----:B------:R1:W-:Y:S01]  /*4440*/  @!P0 STG.E.U8 desc[UR36][R6.64], R13 ;  /* 0x0000000d06008986 */ /* 0x0003e2000c101124 */
[----:B------:R-:W-:-:S03]  /*4450*/  ISETP.LT.OR P0, PT, R3, 0x9, !P1 ;  /* 0x000000090300780c */ /* 0x000fc60004f01670 */
[----:B------:R-:W-:Y:S01]  /*4460*/  @!P3 STG.E.U8 desc[UR36][R6.64+0x1], R59 ;  /* 0x0000013b0600b986 */ /* 0x000fe2000c101124 */
[----:B------:R-:W-:Y:S01]  /*4470*/  ISETP.LT.OR P3, PT, R3, 0xa, !P1 ;  /* 0x0000000a0300780c */ /* 0x000fe20004f61670 */
[----:B------:R-:W-:-:S04]  /*4480*/  @!P4 IMAD R15, R60, R22, RZ ;  /* 0x000000163c0fc224 */ /* 0x000fc800078e02ff */
[-C--:B------:R-:W-:Y:S01]  /*4490*/  @!P5 IMAD R61, R61, R22.reuse, RZ ;  /* 0x000000163d3dd224 */ /* 0x080fe200078e02ff */
[----:B------:R2:W-:Y:S01]  /*44a0*/  @!P4 STG.E.U8 desc[UR36][R92.64+0x8], R15 ;  /* 0x0000080f5c00c986 */ /* 0x0005e2000c101124 */
[C---:B------:R-:W-:Y:S02]  /*44b0*/  ISETP.LT.OR P4, PT, R3.reuse, 0x11, !P2 ;  /* 0x000000110300780c */ /* 0x040fe40005781670 */
[-C--:B0-----:R-:W-:Y:S01]  /*44c0*/  @!P0 IMAD R5, R62, R22.reuse, RZ ;  /* 0x000000163e058224 */ /* 0x081fe200078e02ff */
[----:B------:R-:W-:Y:S01]  /*44d0*/  @!P5 STG.E.U8 desc[UR36][R92.64+0x9], R61 ;  /* 0x0000093d5c00d986 */ /* 0x000fe2000c101124 */
[----:B------:R-:W-:Y:S02]  /*44e0*/  ISETP.LT.OR P5, PT, R3, 0x12, !P2 ;  /* 0x000000120300780c */ /* 0x000fe400057a1670 */
[----:B------:R-:W-:Y:S01]  /*44f0*/  @!P3 IMAD R63, R63, R22, RZ ;  /* 0x000000163f3fb224 */ /* 0x000fe200078e02ff */
[----:B------:R0:W-:Y:S01]  /*4500*/  @!P0 STG.E.U8 desc[UR36][R6.64+0x8], R5 ;  /* 0x0000080506008986 */ /* 0x0001e2000c101124 */
[----:B------:R-:W-:-:S03]  /*4510*/  ISETP.LT.OR P0, PT, R3, 0x11, !P1 ;  /* 0x000000110300780c */ /* 0x000fc60004f01670 */
[----:B------:R-:W-:Y:S01]  /*4520*/  @!P3 STG.E.U8 desc[UR36][R6.64+0x9], R63 ;  /* 0x0000093f0600b986 */ /* 0x000fe2000c101124 */
[----:B------:R-:W-:Y:S01]  /*4530*/  ISETP.LT.OR P3, PT, R3, 0x12, !P1 ;  /* 0x000000120300780c */ /* 0x000fe20004f61670 */
[----:B-1----:R-:W-:-:S04]  /*4540*/  @!P4 IMAD R13, R64, R22, RZ ;  /* 0x00000016400dc224 */ /* 0x002fc800078e02ff */
[-C--:B------:R-:W-:Y:S01]  /*4550*/  @!P5 IMAD R65, R65, R22.reuse, RZ ;  /* 0x000000164141d224 */ /* 0x080fe200078e02ff */
[----:B------:R1:W-:Y:S01]  /*4560*/  @!P4 STG.E.U8 desc[UR36][R92.64+0x10], R13 ;  /* 0x0000100d5c00c986 */ /* 0x0003e2000c101124 */
[C---:B------:R-:W-:Y:S02]  /*4570*/  ISETP.LT.OR P4, PT, R3.reuse, 0x19, !P2 ;  /* 0x000000190300780c */ /* 0x040fe40005781670 */
[-C--:B--2---:R-:W-:Y:S01]  /*4580*/  @!P0 IMAD R15, R66, R22.reuse, RZ ;  /* 0x00000016420f8224 */ /* 0x084fe200078e02ff */
[----:B------:R-:W-:Y:S01]  /*4590*/  @!P5 STG.E.U8 desc[UR36][R92.64+0x11], R65 ;  /* 0x000011415c00d986 */ /* 0x000fe2000c101124 */
[----:B------:R-:W-:Y:S02]  /*45a0*/  ISETP.LT.OR P5, PT, R3, 0x1a, !P2 ;  /* 0x0000001a0300780c */ /* 0x000fe400057a1670 */
[----:B------:R-:W-:Y:S01]  /*45b0*/  @!P3 IMAD R67, R67, R22, RZ ;  /* 0x000000164343b224 */ /* 0x000fe200078e02ff */
[----:B------:R2:W-:Y:S01]  /*45c0*/  @!P0 STG.E.U8 desc[UR36][R6.64+0x10], R15 ;  /* 0x0000100f06008986 */ /* 0x0005e2000c101124 */
[----:B------:R-:W-:-:S03]  /*45d0*/  ISETP.LT.OR P0, PT, R3, 0x19, !P1 ;  /* 0x000000190300780c */ /* 0x000fc60004f01670 */
[----:B------:R-:W-:Y:S01]  /*45e0*/  @!P3 STG.E.U8 desc[UR36][R6.64+0x11], R67 ;  /* 0x000011430600b986 */ /* 0x000fe2000c101124 */
[----:B------:R-:W-:Y:S01]  /*45f0*/  ISETP.LT.OR P3, PT, R3, 0x1a, !P1 ;  /* 0x0000001a0300780c */ /* 0x000fe20004f61670 */
[----:B0-----:R-:W-:-:S04]  /*4600*/  @!P4 IMAD R5, R68, R22, RZ ;  /* 0x000000164405c224 */ /* 0x001fc800078e02ff */
[-C--:B------:R-:W-:Y:S01]  /*4610*/  @!P5 IMAD R69, R69, R22.reuse, RZ ;  /* 0x000000164545d224 */ /* 0x080fe200078e02ff */
[----:B------:R0:W-:Y:S01]  /*4620*/  @!P4 STG.E.U8 desc[UR36][R92.64+0x18], R5 ;  /* 0x000018055c00c986 */ /* 0x0001e2000c101124 */
[C---:B------:R-:W-:Y:S02]  /*4630*/  ISETP.LT.OR P4, PT, R3.reuse, 0x21, !P2 ;  /* 0x000000210300780c */ /* 0x040fe40005781670 */
[-C--:B-1----:R-:W-:Y:S01]  /*4640*/  @!P0 IMAD R13, R70, R22.reuse, RZ ;  /* 0x00000016460d8224 */ /* 0x082fe200078e02ff */
[----:B------:R-:W-:Y:S01]  /*4650*/  @!P5 STG.E.U8 desc[UR36][R92.64+0x19], R69 ;  /* 0x000019455c00d986 */ /* 0x000fe2000c101124 */
[----:B------:R-:W-:Y:S02]  /*4660*/  ISETP.LT.OR P5, PT, R3, 0x22, !P2 ;  /* 0x000000220300780c */ /* 0x000fe400057a1670 */
[----:B------:R-:W-:Y:S01]  /*4670*/  @!P3 IMAD R71, R71, R22, RZ ;  /* 0x000000164747b224 */ /* 0x000fe200078e02ff */
[----:B------:R1:W-:Y:S01]  /*4680*/  @!P0 STG.E.U8 desc[UR36][R6.64+0x18], R13 ;  /* 0x0000180d06008986 */ /* 0x0003e2000c101124 */
[----:B------:R-:W-:-:S03]  /*4690*/  ISETP.LT.OR P0, PT, R3, 0x21, !P1 ;  /* 0x000000210300780c */ /* 0x000fc60004f01670 */
[----:B------:R-:W-:Y:S01]  /*46a0*/  @!P3 STG.E.U8 desc[UR36][R6.64+0x19], R71 ;  /* 0x000019470600b986 */ /* 0x000fe2000c101124 */
[----:B------:R-:W-:Y:S01]  /*46b0*/  ISETP.LT.OR P3, PT, R3, 0x22, !P1 ;  /* 0x000000220300780c */ /* 0x000fe20004f61670 */
[----:B--2---:R-:W-:-:S04]  /*46c0*/  @!P4 IMAD R15, R72, R22, RZ ;  /* 0x00000016480fc224 */ /* 0x004fc800078e02ff */
        /* <DEDUP_REMOVED lines=32> */
[----:B------:R-:W-:-:S02]  /*48d0*/  ISETP.GE.AND P0, PT, R100, 0x81, PT ;  /* 0x000000816400780c */ /* 0x000fc40003f06270 */
[C---:B------:R-:W-:Y:S01]  /*48e0*/  ISETP.LT.OR P5, PT, R3.reuse, 0x39, !P1 ;  /* 0x000000390300780c */ /* 0x040fe20004fa1670 */
[----:B------:R-:W-:Y:S01]  /*48f0*/  @!P3 STG.E.U8 desc[UR36][R6.64+0x31], R83 ;  /* 0x000031530600b986 */ /* 0x000fe2000c101124 */
[C---:B------:R-:W-:Y:S01]  /*4900*/  ISETP.LT.OR P1, PT, R3.reuse, 0x3a, !P1 ;  /* 0x0000003a0300780c */ /* 0x040fe20004f21670 */
[----:B--2---:R-:W-:Y:S01]  /*4910*/  @!P4 IMAD R15, R84, R22, RZ ;  /* 0x00000016540fc224 */ /* 0x004fe200078e02ff */
[----:B------:R-:W-:-:S03]  /*4920*/  ISETP.LT.OR P3, PT, R3, 0x1, !P0 ;  /* 0x000000010300780c */ /* 0x000fc60004761670 */
[----:B------:R-:W-:Y:S01]  /*4930*/  @!P2 IMAD R85, R85, R22, RZ ;  /* 0x000000165555a224 */ /* 0x000fe200078e02ff */
[----:B------:R-:W-:Y:S01]  /*4940*/  @!P4 STG.E.U8 desc[UR36][R92.64+0x38], R15 ;  /* 0x0000380f5c00c986 */ /* 0x000fe2000c101124 */
[----:B------:R-:W-:-:S03]  /*4950*/  ISETP.LT.OR P4, PT, R3, 0x2, !P0 ;  /* 0x000000020300780c */ /* 0x000fc60004781670 */
[----:B------:R-:W-:Y:S01]  /*4960*/  @!P2 STG.E.U8 desc[UR36][R92.64+0x39], R85 ;  /* 0x000039555c00a986 */ /* 0x000fe2000c101124 */
[-C--:B0-----:R-:W-:Y:S01]  /*4970*/  @!P5 IMAD R5, R86, R22.reuse, RZ ;  /* 0x000000165605d224 */ /* 0x081fe200078e02ff */
[----:B------:R-:W-:Y:S01]  /*4980*/  ISETP.GE.AND P2, PT, R100, 0x89, PT ;  /* 0x000000896400780c */ /* 0x000fe20003f46270 */
[-C--:B------:R-:W-:Y:S02]  /*4990*/  @!P1 IMAD R87, R87, R22.reuse, RZ ;  /* 0x0000001657579224 */ /* 0x080fe400078e02ff */
[----:B-1----:R-:W-:Y:S01]  /*49a0*/  @!P3 IMAD R13, R24, R22, RZ ;  /* 0x00000016180db224 */ /* 0x002fe200078e02ff */
[----:B------:R0:W-:Y:S01]  /*49b0*/  @!P5 STG.E.U8 desc[UR36][R6.64+0x38], R5 ;  /* 0x000038050600d986 */ /* 0x0001e2000c101124 */
[----:B------:R-:W-:-:S03]  /*49c0*/  ISETP.LT.OR P5, PT, R3, 0x1, !P2 ;  /* 0x000000010300780c */ /* 0x000fc600057a1670 */
[----:B------:R-:W-:Y:S01]  /*49d0*/  @!P4 IMAD R25, R25, R22, RZ ;  /* 0x000000161919c224 */ /* 0x000fe200078e02ff */
[----:B------:R-:W-:Y:S01]  /*49e0*/  @!P1 STG.E.U8 desc[UR36][R6.64+0x39], R87 ;  /* 0x0000395706009986 */ /* 0x000fe2000c101124 */
[----:B------:R-:W-:-:S03]  /*49f0*/  ISETP.LT.OR P1, PT, R3, 0x2, !P2 ;  /* 0x000000020300780c */ /* 0x000fc60005721670 */
[----:B------:R-:W-:Y:S01]  /*4a00*/  @!P3 STG.E.U8 desc[UR36][R8.64], R13 ;  /* 0x0000000d0800b986 */ /* 0x000fe2000c101124 */
[----:B------:R-:W-:-:S03]  /*4a10*/  ISETP.LT.OR P3, PT, R3, 0x9, !P0 ;  /* 0x000000090300780c */ /* 0x000fc60004761670 */
[----:B------:R-:W-:Y:S01]  /*4a20*/  @!P4 STG.E.U8 desc[UR36][R8.64+0x1], R25 ;  /* 0x000001190800c986 */ /* 0x000fe2000c101124 */
[----:B------:R-:W-:Y:S01]  /*4a30*/  ISETP.LT.OR P4, PT, R3, 0xa, !P0 ;  /* 0x0000000a0300780c */ /* 0x000fe20004781670 */
[----:B0-----:R-:W-:-:S04]  /*4a40*/  @!P5 IMAD R5, R26, R22, RZ ;  /* 0x000000161a05d224 */ /* 0x001fc800078e02ff */
[-C--:B------:R-:W-:Y:S01]  /*4a50*/  @!P1 IMAD R27, R27, R22.reuse, RZ ;  /* 0x000000161b1b9224 */ /* 0x080fe200078e02ff */
[----:B------:R0:W-:Y:S01]  /*4a60*/  @!P5 STG.E.U8 desc[UR36][R10.64], R5 ;  /* 0x000000050a00d986 */ /* 0x0001e2000c101124 */
[C---:B------:R-:W-:Y:S02]  /*4a70*/  ISETP.LT.OR P5, PT, R3.reuse, 0x9, !P2 ;  /* 0x000000090300780c */ /* 0x040fe400057a1670 */
[-C--:B------:R-:W-:Y:S01]  /*4a80*/  @!P3 IMAD R15, R28, R22.reuse, RZ ;  /* 0x000000161c0fb224 */ /* 0x080fe200078e02ff */
[----:B------:R-:W-:Y:S01]  /*4a90*/  @!P1 STG.E.U8 desc[UR36][R10.64+0x1], R27 ;  /* 0x0000011b0a009986 */ /* 0x000fe2000c101124 */
[----:B------:R-:W-:Y:S02]  /*4aa0*/  ISETP.LT.OR P1, PT, R3, 0xa, !P2 ;  /* 0x0000000a0300780c */ /* 0x000fe40005721670 */
[----:B------:R-:W-:Y:S01]  /*4ab0*/  @!P4 IMAD R29, R29, R22, RZ ;  /* 0x000000161d1dc224 */ /* 0x000fe200078e02ff */
        /* <DEDUP_REMOVED lines=40> */
[----:B-1----:R-:W-:-:S04]  /*4d40*/  @!P5 IMAD R13, R42, R22, RZ ;  /* 0x000000162a0dd224 */ /* 0x002fc800078e02ff */
        /* <DEDUP_REMOVED lines=12> */
[----:B------:R-:W-:-:S04]  /*4e10*/  @!P1 IMAD R7, R46, R22, RZ ;  /* 0x000000162e079224 */ /* 0x000fc800078e02ff */
[-C--:B------:R-:W-:Y:S01]  /*4e20*/  @!P3 IMAD R47, R47, R22.reuse, RZ ;  /* 0x000000162f2fb224 */ /* 0x080fe200078e02ff */
[----:B------:R1:W-:Y:S01]  /*4e30*/  @!P1 STG.E.U8 desc[UR36][R10.64+0x28], R7 ;  /* 0x000028070a009986 */ /* 0x0003e2000c101124 */
[----:B------:R-:W-:Y:S02]  /*4e40*/  ISETP.LT.OR P1, PT, R3, 0x31, !P2 ;  /* 0x000000310300780c */ /* 0x000fe40005721670 */
[----:B------:R-:W-:Y:S01]  /*4e50*/  @!P4 IMAD R49, R49, R22, RZ ;  /* 0x000000163131c224 */ /* 0x000fe200078e02ff */
[----:B------:R2:W-:Y:S01]  /*4e60*/  @!P3 STG.E.U8 desc[UR36][R10.64+0x29], R47 ;  /* 0x0000292f0a00b986 */ /* 0x0005e2000c101124 */
[C---:B------:R-:W-:Y:S02]  /*4e70*/  ISETP.LT.OR P3, PT, R3.reuse, 0x39, !P0 ;  /* 0x000000390300780c */ /* 0x040fe40004761670 */
[C---:B------:R-:W-:Y:S01]  /*4e80*/  ISETP.LT.OR P0, PT, R3.reuse, 0x3a, !P0 ;  /* 0x0000003a0300780c */ /* 0x040fe20004701670 */
[----:B------:R2:W-:Y:S01]  /*4e90*/  @!P4 STG.E.U8 desc[UR36][R8.64+0x31], R49 ;  /* 0x000031310800c986 */ /* 0x0005e2000c101124 */
[----:B------:R-:W-:-:S03]  /*4ea0*/  ISETP.LT.OR P4, PT, R3, 0x32, !P2 ;  /* 0x000000320300780c */ /* 0x000fc60005781670 */
[----:B------:R2:W-:Y:S01]  /*4eb0*/  @!P5 STG.E.U8 desc[UR36][R8.64+0x30], R13 ;  /* 0x0000300d0800d986 */ /* 0x0005e2000c101124 */
[C---:B------:R-:W-:Y:S02]  /*4ec0*/  ISETP.LT.OR P5, PT, R3.reuse, 0x39, !P2 ;  /* 0x000000390300780c */ /* 0x040fe400057a1670 */
[----:B------:R-:W-:Y:S01]  /*4ed0*/  ISETP.LT.OR P2, PT, R3, 0x3a, !P2 ;  /* 0x0000003a0300780c */ /* 0x000fe20005741670 */
[-C--:B------:R-:W-:Y:S02]  /*4ee0*/  @!P1 IMAD R3, R50, R22.reuse, RZ ;  /* 0x0000001632039224 */ /* 0x080fe400078e02ff */
[-C--:B0-----:R-:W-:Y:S02]  /*4ef0*/  @!P3 IMAD R5, R52, R22.reuse, RZ ;  /* 0x000000163405b224 */ /* 0x081fe400078e02ff */
[-C--:B------:R-:W-:Y:S01]  /*4f00*/  @!P0 IMAD R53, R53, R22.reuse, RZ ;  /* 0x0000001635358224 */ /* 0x080fe200078e02ff */
[----:B------:R2:W-:Y:S01]  /*4f10*/  @!P1 STG.E.U8 desc[UR36][R10.64+0x30], R3 ;  /* 0x000030030a009986 */ /* 0x0005e2000c101124 */
[----:B------:R-:W-:-:S04]  /*4f20*/  @!P4 IMAD R51, R51, R22, RZ ;  /* 0x000000163333c224 */ /* 0x000fc800078e02ff */
[-C--:B-1----:R-:W-:Y:S01]  /*4f30*/  @!P5 IMAD R7, R54, R22.reuse, RZ ;  /* 0x000000163607d224 */ /* 0x082fe200078e02ff */
[----:B------:R2:W-:Y:S01]  /*4f40*/  @!P4 STG.E.U8 desc[UR36][R10.64+0x31], R51 ;  /* 0x000031330a00c986 */ /* 0x0005e2000c101124 */
[----:B------:R-:W-:-:S03]  /*4f50*/  @!P2 IMAD R55, R55, R22, RZ ;  /* 0x000000163737a224 */ /* 0x000fc600078e02ff */
[----:B------:R2:W-:Y:S04]  /*4f60*/  @!P3 STG.E.U8 desc[UR36][R8.64+0x38], R5 ;  /* 0x000038050800b986 */ /* 0x0005e8000c101124 */
[----:B------:R2:W-:Y:S04]  /*4f70*/  @!P0 STG.E.U8 desc[UR36][R8.64+0x39], R53 ;  /* 0x0000393508008986 */ /* 0x0005e8000c101124 */
[----:B------:R2:W-:Y:S04]  /*4f80*/  @!P5 STG.E.U8 desc[UR36][R10.64+0x38], R7 ;  /* 0x000038070a00d986 */ /* 0x0005e8000c101124 */
[----:B------:R2:W-:Y:S02]  /*4f90*/  @!P2 STG.E.U8 desc[UR36][R10.64+0x39], R55 ;  /* 0x000039370a00a986 */ /* 0x0005e4000c101124 */
.L_x_158:
[----:B------:R-:W-:Y:S05]  /*4fa0*/  BSYNC B0 ;  /* 0x0000000000007941 */ /* 0x000fea0003800000 */
.L_x_28:
[----:B------:R-:W-:Y:S01]  /*4fb0*/  ULDC UR4, c[0x0][0xc] ;  /* 0x0000030000047ab9 */ /* 0x000fe20000000800 */
[----:B------:R-:W-:Y:S01]  /*4fc0*/  ULDC UR5, c[0x0][0x10] ;  /* 0x0000040000057ab9 */ /* 0x000fe20000000800 */
[----:B--2---:R-:W2:Y:S01]  /*4fd0*/  LDC R3, c[0x0][0x14] ;  /* 0x00000500ff037b82 */ /* 0x004ea20000000800 */
[----:B------:R-:W-:Y:S01]  /*4fe0*/  UIMAD.WIDE.U32 UR4, UR4, UR5, URZ ;  /* 0x00000005040472a5 */ /* 0x000fe2000f8e003f */
[----:B------:R-:W-:Y:S02]  /*4ff0*/  IMAD.MOV.U32 R91, RZ, RZ, -0x1 ;  /* 0xffffffffff5b7424 */ /* 0x000fe400078e00ff */
[----:B------:R-:W-:-:S03]  /*5000*/  IMAD.MOV.U32 R89, RZ, RZ, -0x1 ;  /* 0xffffffffff597424 */ /* 0x000fc600078e00ff */
[----:B--2---:R-:W-:-:S04]  /*5010*/  IMAD.WIDE.U32 R16, R3, UR4, R16 ;  /* 0x0000000403107c25 */ /* 0x004fc8000f8e0010 */
[----:B------:R-:W-:Y:S01]  /*5020*/  IMAD R3, R3, UR5, RZ ;  /* 0x0000000503037c24 */ /* 0x000fe2000f8e02ff */
[----:B------:R-:W-:Y:S02]  /*5030*/  ULDC.64 UR4, c[0x0][0x650] ;  /* 0x0001940000047ab9 */ /* 0x000fe40000000a00 */
[----:B------:R-:W-:Y:S01]  /*5040*/  ISETP.GE.U32.AND P0, PT, R16, UR4, PT ;  /* 0x0000000410007c0c */ /* 0x000fe2000bf06070 */
[--C-:B------:R-:W-:Y:S01]  /*5050*/  IMAD.IADD R17, R17, 0x1, R3.reuse ;  /* 0x0000000111117824 */ /* 0x100fe200078e0203 */
[----:B------:R-:W-:-:S04]  /*5060*/  PRMT R3, RZ, 0x7610, R3 ;  /* 0x00007610ff037816 */ /* 0x000fc80000000003 */
[----:B------:R-:W-:-:S13]  /*5070*/  ISETP.GE.U32.AND.EX P0, PT, R17, UR5, PT, P0 ;  /* 0x0000000511007c0c */ /* 0x000fda000bf06100 */
[----:B------:R-:W-:Y:S05]  /*5080*/  @P0 BRA `(.L_x_159) ;  /* 0x0000000400640947 */ /* 0x000fea0003800000 */
[----:B------:R-:W2:Y:S01]  /*5090*/  S2R R12, SR_CTAID.X ;  /* 0x00000000000c7919 */ /* 0x000ea20000002500 */
[----:B0--3--:R-:W0:Y:S01]  /*50a0*/  LDC.64 R10, c[0x0][0x628] ;  /* 0x00018a00ff0a7b82 */ /* 0x009e220000000a00 */
[----:B------:R-:W-:Y:S01]  /*50b0*/  ULDC UR4, c[0x0][0x150] ;  /* 0x0000540000047ab9 */ /* 0x000fe20000000800 */
[----:B------:R-:W-:Y:S01]  /*50c0*/  IMAD.MOV.U32 R8, RZ, RZ, R16 ;  /* 0x000000ffff087224 */ /* 0x000fe200078e0010 */
[----:B------:R-:W3:Y:S01]  /*50d0*/  S2R R24, SR_CTAID.Y ;  /* 0x0000000000187919 */ /* 0x000ee20000002600 */
[----:B------:R-:W-:-:S04]  /*50e0*/  IMAD.MOV.U32 R9, RZ, RZ, R17 ;  /* 0x000000ffff097224 */ /* 0x000fc800078e0011 */
[----:B------:R-:W1:Y:S08]  /*50f0*/  LDC R21, c[0x0][0x144] ;  /* 0x00005100ff157b82 */ /* 0x000e700000000800 */
[----:B------:R-:W1:Y:S08]  /*5100*/  LDC R0, c[0x0][0x630] ;  /* 0x00018c00ff007b82 */ /* 0x000e700000000800 */
[----:B------:R-:W1:Y:S01]  /*5110*/  LDC.64 R14, c[0x0][0x620] ;  /* 0x00018800ff0e7b82 */ /* 0x000e620000000a00 */
[----:B0-----:R-:W-:-:S04]  /*5120*/  ISETP.NE.U32.AND P0, PT, R10, RZ, PT ;  /* 0x000000ff0a00720c */ /* 0x001fc80003f05070 */
[----:B------:R-:W-:Y:S02]  /*5130*/  ISETP.NE.AND.EX P0, PT, R11, RZ, PT, P0 ;  /* 0x000000ff0b00720c */ /* 0x000fe40003f05300 */
[----:B--2---:R-:W-:-:S05]  /*5140*/  I2FP.F32.U32 R3, R12 ;  /* 0x0000000c00037245 */ /* 0x004fca0000201000 */
[----:B------:R-:W-:-:S04]  /*5150*/  FMUL R3, R3, UR4 ;  /* 0x0000000403037c20 */ /* 0x000fc80008400000 */
[----:B------:R0:W2:Y:S02]  /*5160*/  F2I.U32.TRUNC.NTZ R20, R3 ;  /* 0x0000000300147305 */ /* 0x0000a4000020f000 */
[----:B---3--:R-:W-:Y:S05]  /*5170*/  @!P0 BRA `(.L_x_160) ;  /* 0x0000000000288947 */ /* 0x008fea0003800000 */
[----:B0-----:R-:W0:Y:S02]  /*5180*/  LDC R3, c[0x0][0x634] ;  /* 0x00018d00ff037b82 */ /* 0x001e240000000800 */
        /* <DEDUP_REMOVED lines=9> */
.L_x_160:
[----:B------:R-:W3:Y:S01]  /*5220*/  LDC.64 R28, c[0x0][0x640] ;  /* 0x00019000ff1c7b82 */ /* 0x000ee20000000a00 */
[-CC-:B-1----:R-:W-:Y:S01]  /*5230*/  SHF.R.U64 R89, R8, R0.reuse, R9.reuse ;  /* 0x0000000008597219 */ /* 0x182fe20000001209 */
[----:B--2---:R-:W-:Y:S01]  /*5240*/  IMAD.MOV R20, RZ, RZ, -R20 ;  /* 0x000000ffff147224 */ /* 0x004fe200078e0a14 */
[----:B------:R-:W-:Y:S01]  /*5250*/  SHF.R.U32.HI R0, RZ, R0, R9 ;  /* 0x00000000ff007219 */ /* 0x000fe20000011609 */
[----:B------:R-:W-:Y:S01]  /*5260*/  ULDC UR4, c[0x0][0x154] ;  /* 0x0000550000047ab9 */ /* 0x000fe20000000800 */
[----:B0-----:R-:W-:Y:S01]  /*5270*/  IADD3 R3, P0, RZ, -R89, RZ ;  /* 0x80000059ff037210 */ /* 0x001fe20007f1e0ff */
[----:B------:R-:W-:Y:S02]  /*5280*/  IMAD R21, R21, R20, R12 ;  /* 0x0000001415157224 */ /* 0x000fe400078e020c */
[----:B------:R-:W0:Y:S01]  /*5290*/  LDC R6, c[0x0][0x618] ;  /* 0x00018600ff067b82 */ /* 0x000e220000000800 */
[----:B------:R-:W-:Y:S02]  /*52a0*/  IMAD.MOV.U32 R7, RZ, RZ, 0x1 ;  /* 0x00000001ff077424 */ /* 0x000fe400078e00ff */
[----:B------:R-:W-:-:S04]  /*52b0*/  IMAD.X R5, RZ, RZ, ~R0, P0 ;  /* 0x000000ffff057224 */ /* 0x000fc800000e0e00 */
[-C--:B------:R-:W-:Y:S01]  /*52c0*/  IMAD R0, R5, R14.reuse, RZ ;  /* 0x0000000e05007224 */ /* 0x080fe200078e02ff */
[----:B------:R-:W1:Y:S01]  /*52d0*/  LDC R8, c[0x0][0x608] ;  /* 0x00018200ff087b82 */ /* 0x000e620000000800 */
[----:B------:R-:W-:-:S04]  /*52e0*/  IMAD.WIDE.U32 R4, R3, R14, R16 ;  /* 0x0000000e03047225 */ /* 0x000fc800078e0010 */
[----:B------:R-:W-:Y:S01]  /*52f0*/  IMAD R3, R3, R15, R0 ;  /* 0x0000000f03037224 */ /* 0x000fe200078e0200 */
[----:B------:R-:W-:Y:S02]  /*5300*/  I2FP.F32.U32 R0, R24 ;  /* 0x0000001800007245 */ /* 0x000fe40000201000 */
[----:B------:R-:W2:Y:S01]  /*5310*/  LDC R26, c[0x0][0x658] ;  /* 0x00019600ff1a7b82 */ /* 0x000ea20000000800 */
[----:B------:R-:W-:Y:S01]  /*5320*/  IMAD.IADD R3, R5, 0x1, R3 ;  /* 0x0000000105037824 */ /* 0x000fe200078e0203 */
[----:B---3--:R-:W-:Y:S01]  /*5330*/  ISETP.NE.U32.AND P0, PT, R28, RZ, PT ;  /* 0x000000ff1c00720c */ /* 0x008fe20003f05070 */
[----:B------:R-:W-:Y:S01]  /*5340*/  FMUL R0, R0, UR4 ;  /* 0x0000000400007c20 */ /* 0x000fe20008400000 */
[----:B------:R-:W-:Y:S02]  /*5350*/  IMAD.MOV.U32 R5, RZ, RZ, -0x1 ;  /* 0xffffffffff057424 */ /* 0x000fe400078e00ff */
[----:B------:R-:W-:Y:S01]  /*5360*/  ISETP.NE.AND.EX P0, PT, R29, RZ, PT, P0 ;  /* 0x000000ff1d00720c */ /* 0x000fe20003f05300 */
[----:B------:R3:W2:Y:S01]  /*5370*/  F2I.U32.TRUNC.NTZ R13, R0 ;  /* 0x00000000000d7305 */ /* 0x0006a2000020f000 */
[----:B------:R-:W3:Y:S01]  /*5380*/  LDC R15, c[0x0][0x148] ;  /* 0x00005200ff0f7b82 */ /* 0x000ee20000000800 */
[----:B0-----:R-:W-:-:S02]  /*5390*/  SHF.R.U64 R12, R4, R6, R3 ;  /* 0x00000006040c7219 */ /* 0x001fc40000001203 */
[----:B------:R-:W-:-:S05]  /*53a0*/  SHF.R.U32.HI R3, RZ, R6, R3 ;  /* 0x00000006ff037219 */ /* 0x000fca0000011603 */
[----:B------:R-:W0:Y:S01]  /*53b0*/  LDC R20, c[0x0][0x600] ;  /* 0x00018000ff147b82 */ /* 0x000e220000000800 */
[-CC-:B-1----:R-:W-:Y:S02]  /*53c0*/  SHF.R.U64 R10, R12, R8.reuse, R3.reuse ;  /* 0x000000080c0a7219 */ /* 0x182fe40000001203 */
[----:B------:R-:W-:-:S05]  /*53d0*/  SHF.R.U32.HI R3, RZ, R8, R3 ;  /* 0x00000008ff037219 */ /* 0x000fca0000011603 */
[----:B------:R-:W1:Y:S01]  /*53e0*/  LDC R27, c[0x0][0x648] ;  /* 0x00019200ff1b7b82 */ /* 0x000e620000000800 */
[-C--:B--2---:R-:W-:Y:S02]  /*53f0*/  SHF.L.U32 R4, R5, R26.reuse, RZ ;  /* 0x0000001a05047219 */ /* 0x084fe400000006ff */
[-CC-:B------:R-:W-:Y:S02]  /*5400*/  SHF.R.U64 R14, R10, R26.reuse, R3.reuse ;  /* 0x0000001a0a0e7219 */ /* 0x180fe40000001203 */
[----:B------:R-:W-:Y:S02]  /*5410*/  SHF.R.U32.HI R5, RZ, R26, R3 ;  /* 0x0000001aff057219 */ /* 0x000fe40000011603 */
[----:B------:R-:W-:Y:S01]  /*5420*/  LOP3.LUT R25, RZ, R4, RZ, 0x33, !PT ;  /* 0x00000004ff197212 */ /* 0x000fe200078e33ff */
[----:B------:R-:W2:Y:S01]  /*5430*/  LDC R30, c[0x0][0x638] ;  /* 0x00018e00ff1e7b82 */ /* 0x000ea20000000800 */
[----:B------:R-:W-:Y:S01]  /*5440*/  SHF.L.U32 R26, R7, R26, RZ ;  /* 0x0000001a071a7219 */ /* 0x000fe200000006ff */
[----:B------:R-:W-:-:S06]  /*5450*/  IMAD.MOV.U32 R4, RZ, RZ, R14 ;  /* 0x000000ffff047224 */ /* 0x000fcc00078e000e */
[----:B------:R-:W0:Y:S01]  /*5460*/  LDC R31, c[0x0][0x610] ;  /* 0x00018400ff1f7b82 */ /* 0x000e220000000800 */
[----:B------:R-:W-:Y:S05]  /*5470*/  @!P0 BRA `(.L_x_161) ;  /* 0x0000000000288947 */ /* 0x000fea0003800000 */
[----:B------:R-:W4:Y:S02]  /*5480*/  LDC R3, c[0x0][0x64c] ;  /* 0x00019300ff037b82 */ /* 0x000f240000000800 */
[----:B----4-:R-:W-:-:S05]  /*5490*/  IADD3 R3, P0, R14, R3, RZ ;  /* 0x000000030e037210 */ /* 0x010fca0007f1e0ff */
        /* <DEDUP_REMOVED lines=8> */
.L_x_161:
[----:B------:R-:W-:Y:S01]  /*5520*/  ISETP.NE.AND P0, PT, R2, 0x1, PT ;  /* 0x000000010200780c */ /* 0x000fe20003f05270 */
[----:B0-----:R-:W-:Y:S01]  /*5530*/  VIADD R7, R20, 0xffffffff ;  /* 0xffffffff14077836 */ /* 0x001fe20000000000 */
[----:B-1-3--:R-:W-:Y:S01]  /*5540*/  SHF.R.U64 R0, R4, R27, R5 ;  /* 0x0000001b04007219 */ /* 0x00afe20000001205 */
[----:B------:R-:W-:Y:S01]  /*5550*/  IMAD.MOV R13, RZ, RZ, -R13 ;  /* 0x000000ffff0d7224 */ /* 0x000fe200078e0a0d */
[----:B------:R-:W-:Y:S01]  /*5560*/  LOP3.LUT R5, R10, R25, RZ, 0xc0, !PT ;  /* 0x000000190a057212 */ /* 0x000fe200078ec0ff */
[----:B------:R-:W-:Y:S01]  /*5570*/  IMAD.MOV.U32 R4, RZ, RZ, 0x1 ;  /* 0x00000001ff047424 */ /* 0x000fe200078e00ff */
[----:B------:R-:W-:Y:S01]  /*5580*/  LOP3.LUT R12, R12, R7, RZ, 0xc0, !PT ;  /* 0x000000070c0c7212 */ /* 0x000fe200078ec0ff */
[----:B------:R-:W-:Y:S02]  /*5590*/  IMAD.MOV R3, RZ, RZ, -R0 ;  /* 0x000000ffff037224 */ /* 0x000fe400078e0a00 */
[----:B------:R-:W-:Y:S02]  /*55a0*/  IMAD R0, R26, R0, R5 ;  /* 0x000000001a007224 */ /* 0x000fe400078e0205 */
[----:B--2---:R-:W-:-:S02]  /*55b0*/  IMAD R3, R3, R30, R14 ;  /* 0x0000001e03037224 */ /* 0x004fc400078e020e */
[----:B------:R-:W-:Y:S02]  /*55c0*/  @P0 IMAD R21, R15, R13, R24 ;  /* 0x0000000d0f150224 */ /* 0x000fe400078e0218 */
[----:B------:R-:W-:Y:S01]  /*55d0*/  IMAD R5, R3, R20, R12 ;  /* 0x0000001403057224 */ /* 0x000fe200078e020c */
[----:B------:R-:W-:Y:S01]  /*55e0*/  PRMT R3, R4, 0x7610, R3 ;  /* 0x0000761004037816 */ /* 0x000fe20000000003 */
[----:B------:R-:W-:-:S05]  /*55f0*/  IMAD R0, R0, R31, R21 ;  /* 0x0000001f00007224 */ /* 0x000fca00078e0215 */
[----:B------:R-:W-:Y:S02]  /*5600*/  SEL R91, R5, R0, !P0 ;  /* 0x00000000055b7207 */ /* 0x000fe40004000000 */
[----:B------:R-:W-:-:S07]  /*5610*/  SEL R0, R0, R5, !P0 ;  /* 0x0000000500007207 */ /* 0x000fce0004000000 */
.L_x_159:
[----:B------:R-:W-:Y:S01]  /*5620*/  LOP3.LUT P0, RZ, R3, 0xff, RZ, 0xc0, !PT ;  /* 0x000000ff03ff7812 */ /* 0x000fe2000780c0ff */
[----:B------:R-:W-:-:S12]  /*5630*/  IMAD.MOV.U32 R90, RZ, RZ, R0 ;  /* 0x000000ffff5a7224 */ /* 0x000fd800078e0000 */
[----:B------:R-:W-:Y:S05]  /*5640*/  @P0 BRA `(.L_x_162) ;  /* 0xffffffb8004c0947 */ /* 0x000fea000383ffff */
[----:B------:R-:W-:Y:S05]  /*5650*/  EXIT ;  /* 0x000000000000794d */ /* 0x000fea0003800000 */
.L_x_3:
[----:B0-----:R-:W-:Y:S01]  /*5660*/  ULDC.64 UR4, c[0x0][0x650] ;  /* 0x0001940000047ab9 */ /* 0x001fe20000000a00 */
        /* <DEDUP_REMOVED lines=25> */
.L_x_164:
[--C-:B------:R-:W-:Y:S01]  /*5800*/  SHF.R.U64 R12, R10, R14, R11.reuse ;  /* 0x0000000e0a0c7219 */ /* 0x100fe2000000120b */
[----:B------:R-:W0:Y:S01]  /*5810*/  LDC R22, c[0x0][0x618] ;  /* 0x00018600ff167b82 */ /* 0x000e220000000800 */
[----:B------:R-:W-:Y:S01]  /*5820*/  I2FP.F32.U32 R6, R4 ;  /* 0x0000000400067245 */ /* 0x000fe20000201000 */
[----:B------:R-:W-:Y:S01]  /*5830*/  ULDC UR4, c[0x0][0x150] ;  /* 0x0000540000047ab9 */ /* 0x000fe20000000800 */
[----:B------:R-:W-:Y:S02]  /*5840*/  SHF.R.U32.HI R5, RZ, R14, R11 ;  /* 0x0000000eff057219 */ /* 0x000fe4000001160b */
[----:B------:R-:W-:Y:S01]  /*5850*/  IADD3 R9, P0, RZ, -R12, RZ ;  /* 0x8000000cff097210 */ /* 0x000fe20007f1e0ff */
[----:B------:R-:W-:Y:S01]  /*5860*/  FMUL R11, R6, UR4 ;  /* 0x00000004060b7c20 */ /* 0x000fe20008400000 */
[----:B------:R-:W-:Y:S01]  /*5870*/  ULDC UR4, c[0x0][0x154] ;  /* 0x0000550000047ab9 */ /* 0x000fe20000000800 */
[----:B------:R-:W1:Y:S02]  /*5880*/  LDC.64 R24, c[0x0][0x640] ;  /* 0x00019000ff187b82 */ /* 0x000e640000000a00 */
[----:B------:R-:W-:-:S02]  /*5890*/  IMAD.X R5, RZ, RZ, ~R5, P0 ;  /* 0x000000ffff057224 */ /* 0x000fc400000e0e05 */
[----:B------:R-:W2:Y:S01]  /*58a0*/  F2I.U32.TRUNC.NTZ R11, R11 ;  /* 0x0000000b000b7305 */ /* 0x000ea2000020f000 */
[----:B------:R-:W-:-:S03]  /*58b0*/  IMAD.WIDE.U32 R6, R9, R20, R16 ;  /* 0x0000001409067225 */ /* 0x000fc600078e0010 */
[----:B------:R-:W3:Y:S01]  /*58c0*/  LDC R13, c[0x0][0x144] ;  /* 0x00005100ff0d7b82 */ /* 0x000ee20000000800 */
[----:B------:R-:W-:-:S04]  /*58d0*/  IMAD R8, R5, R20, RZ ;  /* 0x0000001405087224 */ /* 0x000fc800078e02ff */
[----:B------:R-:W-:Y:S02]  /*58e0*/  IMAD R5, R9, R21, R8 ;  /* 0x0000001509057224 */ /* 0x000fe400078e0208 */
[----:B------:R-:W-:Y:S01]  /*58f0*/  IMAD.MOV.U32 R8, RZ, RZ, -0x1 ;  /* 0xffffffffff087424 */ /* 0x000fe200078e00ff */
[----:B------:R-:W4:Y:S01]  /*5900*/  LDC R14, c[0x0][0x608] ;  /* 0x00018200ff0e7b82 */ /* 0x000f220000000800 */
[----:B------:R-:W-:Y:S01]  /*5910*/  IMAD.IADD R5, R7, 0x1, R5 ;  /* 0x0000000107057824 */ /* 0x000fe200078e0205 */
[----:B------:R-:W-:-:S04]  /*5920*/  I2FP.F32.U32 R7, R3 ;  /* 0x0000000300077245 */ /* 0x000fc80000201000 */
[-C--:B0-----:R-:W-:Y:S01]  /*5930*/  SHF.R.U64 R10, R6, R22.reuse, R5 ;  /* 0x00000016060a7219 */ /* 0x081fe20000001205 */
[----:B--2---:R-:W-:Y:S01]  /*5940*/  IMAD.MOV R6, RZ, RZ, -R11 ;  /* 0x000000ffff067224 */ /* 0x004fe200078e0a0b */
[----:B------:R-:W0:Y:S01]  /*5950*/  LDC R9, c[0x0][0x658] ;  /* 0x00019600ff097b82 */ /* 0x000e220000000800 */
[----:B-1----:R-:W-:Y:S01]  /*5960*/  ISETP.NE.U32.AND P0, PT, R24, RZ, PT ;  /* 0x000000ff1800720c */ /* 0x002fe20003f05070 */
[----:B------:R-:W-:Y:S01]  /*5970*/  FMUL R7, R7, UR4 ;  /* 0x0000000407077c20 */ /* 0x000fe20008400000 */
[----:B------:R-:W-:Y:S02]  /*5980*/  SHF.R.U32.HI R5, RZ, R22, R5 ;  /* 0x00000016ff057219 */ /* 0x000fe40000011605 */
[----:B------:R-:W-:-:S03]  /*5990*/  ISETP.NE.AND.EX P0, PT, R25, RZ, PT, P0 ;  /* 0x000000ff1900720c */ /* 0x000fc60003f05300 */
[----:B------:R-:W1:Y:S01]  /*59a0*/  LDC R20, c[0x0][0x148] ;  /* 0x00005200ff147b82 */ /* 0x000e620000000800 */
[----:B---3--:R-:W-:Y:S02]  /*59b0*/  IMAD R23, R13, R6, R4 ;  /* 0x000000060d177224 */ /* 0x008fe400078e0204 */
[----:B------:R-:W-:-:S05]  /*59c0*/  IMAD.MOV.U32 R6, RZ, RZ, 0x1 ;  /* 0x00000001ff067424 */ /* 0x000fca00078e00ff */
[----:B------:R-:W2:Y:S01]  /*59d0*/  LDC R21, c[0x0][0x600] ;  /* 0x00018000ff157b82 */ /* 0x000ea20000000800 */
[-CC-:B----4-:R-:W-:Y:S02]  /*59e0*/  SHF.R.U64 R13, R10, R14.reuse, R5.reuse ;  /* 0x0000000e0a0d7219 */ /* 0x190fe40000001205 */
[----:B------:R-:W-:Y:S02]  /*59f0*/  SHF.R.U32.HI R4, RZ, R14, R5 ;  /* 0x0000000eff047219 */ /* 0x000fe40000011605 */
[----:B------:R3:W4:Y:S03]  /*5a00*/  F2I.U32.TRUNC.NTZ R14, R7 ;  /* 0x00000007000e7305 */ /* 0x000726000020f000 */
[----:B------:R-:W1:Y:S01]  /*5a10*/  LDC R26, c[0x0][0x648] ;  /* 0x00019200ff1a7b82 */ /* 0x000e620000000800 */
[-C--:B0-----:R-:W-:Y:S02]  /*5a20*/  SHF.R.U64 R15, R13, R9.reuse, R4 ;  /* 0x000000090d0f7219 */ /* 0x081fe40000001204 */
[----:B------:R-:W-:-:S02]  /*5a30*/  SHF.L.U32 R8, R8, R9, RZ ;  /* 0x0000000908087219 */ /* 0x000fc400000006ff */
[-C--:B------:R-:W-:Y:S01]  /*5a40*/  SHF.R.U32.HI R5, RZ, R9.reuse, R4 ;  /* 0x00000009ff057219 */ /* 0x080fe20000011604 */
[----:B------:R-:W-:Y:S01]  /*5a50*/  IMAD.MOV.U32 R4, RZ, RZ, R15 ;  /* 0x000000ffff047224 */ /* 0x000fe200078e000f */
[----:B------:R-:W-:Y:S01]  /*5a60*/  SHF.L.U32 R22, R6, R9, RZ ;  /* 0x0000000906167219 */ /* 0x000fe200000006ff */
[----:B------:R-:W0:Y:S01]  /*5a70*/  LDC R27, c[0x0][0x638] ;  /* 0x00018e00ff1b7b82 */ /* 0x000e220000000800 */
[----:B------:R-:W-:-:S07]  /*5a80*/  LOP3.LUT R28, RZ, R8, RZ, 0x33, !PT ;  /* 0x00000008ff1c7212 */ /* 0x000fce00078e33ff */
        /* <DEDUP_REMOVED lines=12> */
.L_x_165:
[----:B------:R-:W-:Y:S01]  /*5b50*/  ISETP.NE.AND P0, PT, R2, 0x1, PT ;  /* 0x000000010200780c */ /* 0x000fe20003f05270 */
[----:B--2---:R-:W-:Y:S01]  /*5b60*/  VIADD R7, R21, 0xffffffff ;  /* 0xffffffff15077836 */ /* 0x004fe20000000000 */
[----:B-1----:R-:W-:Y:S01]  /*5b70*/  SHF.R.U64 R5, R4, R26, R5 ;  /* 0x0000001a04057219 */ /* 0x002fe20000001205 */
[----:B------:R-:W-:Y:S01]  /*5b80*/  IMAD.MOV R14, RZ, RZ, -R14 ;  /* 0x000000ffff0e7224 */ /* 0x000fe200078e0a0e */
[----:B------:R-:W-:Y:S01]  /*5b90*/  LOP3.LUT R4, R13, R28, RZ, 0xc0, !PT ;  /* 0x0000001c0d047212 */ /* 0x000fe200078ec0ff */
[----:B------:R-:W-:Y:S01]  /*5ba0*/  IMAD.MOV.U32 R8, RZ, RZ, R12 ;  /* 0x000000ffff087224 */ /* 0x000fe200078e000c */
[----:B------:R-:W-:Y:S01]  /*5bb0*/  LOP3.LUT R10, R10, R7, RZ, 0xc0, !PT ;  /* 0x000000070a0a7212 */ /* 0x000fe200078ec0ff */
[----:B------:R-:W-:Y:S02]  /*5bc0*/  IMAD.MOV R6, RZ, RZ, -R5 ;  /* 0x000000ffff067224 */ /* 0x000fe400078e0a05 */
[----:B------:R-:W-:-:S04]  /*5bd0*/  IMAD R4, R22, R5, R4 ;  /* 0x0000000516047224 */ /* 0x000fc800078e0204 */
[----:B------:R-:W-:Y:S02]  /*5be0*/  @P0 IMAD R23, R20, R14, R3 ;  /* 0x0000000e14170224 */ /* 0x000fe400078e0203 */
[----:B0-----:R-:W-:Y:S02]  /*5bf0*/  IMAD R3, R6, R27, R15 ;  /* 0x0000001b06037224 */ /* 0x001fe400078e020f */
[----:B------:R-:W-:Y:S02]  /*5c00*/  IMAD R7, R4, R29, R23 ;  /* 0x0000001d04077224 */ /* 0x000fe400078e0217 */
[----:B------:R-:W-:Y:S02]  /*5c10*/  IMAD R4, R3, R21, R10 ;  /* 0x0000001503047224 */ /* 0x000fe400078e020a */
[----:B------:R-:W-:-:S03]  /*5c20*/  IMAD.MOV.U32 R6, RZ, RZ, 0x1 ;  /* 0x00000001ff067424 */ /* 0x000fc600078e00ff */
[----:B------:R-:W-:Y:S02]  /*5c30*/  SEL R9, R4, R7, !P0 ;  /* 0x0000000704097207 */ /* 0x000fe40004000000 */
[----:B------:R-:W-:-:S07]  /*5c40*/  SEL R7, R7, R4, !P0 ;  /* 0x0000000407077207 */ /* 0x000fce0004000000 */
.L_x_163:
[----:B------:R-:W-:-:S08]  /*5c50*/  NOP ;  /* 0x0000000000007918 */ /* 0x000fd00000000000 */
[----:B------:R-:W0:-:S00]  /*5c60*/  USETMAXREG.DEALLOC.CTAPOOL 0x28 ;  /* 0x00000028000079c8 */ /* 0x000e0000080e0500 */
[----:B0-----:R-:W-:-:S13]  /*5c70*/  ISETP.NE.AND P0, PT, R0, RZ, PT ;  /* 0x000000ff0000720c */ /* 0x001fda0003f05270 */
[----:B------:R-:W-:Y:S05]  /*5c80*/  @P0 EXIT ;  /* 0x000000000000094d */ /* 0x000fea0003800000 */
[----:B------:R-:W-:Y:S01]  /*5c90*/  LOP3.LUT P0, RZ, R6, 0xff, RZ, 0xc0, !PT ;  /* 0x000000ff06ff7812 */ /* 0x000fe2000780c0ff */
[----:B------:R-:W-:Y:S02]  /*5ca0*/  IMAD.MOV.U32 R0, RZ, RZ, 0x1 ;  /* 0x00000001ff007424 */ /* 0x000fe400078e00ff */
[----:B------:R-:W-:-:S10]  /*5cb0*/  IMAD.MOV.U32 R12, RZ, RZ, RZ ;  /* 0x000000ffff0c7224 */ /* 0x000fd400078e00ff */
[----:B------:R-:W-:Y:S05]  /*5cc0*/  @!P0 BRA `(.L_x_166) ;  /* 0x0000000c00388947 */ /* 0x000fea0003800000 */
[----:B------:R-:W0:Y:S01]  /*5cd0*/  LDC R0, c[0x0][0x28c] ;  /* 0x0000a300ff007b82 */ /* 0x000e220000000800 */
[----:B------:R-:W-:Y:S01]  /*5ce0*/  ULDC UR5, c[0x0][0x600] ;  /* 0x0001800000057ab9 */ /* 0x000fe20000000800 */
[----:B------:R-:W-:Y:S01]  /*5cf0*/  ULDC UR4, c[0x0][0xc] ;  /* 0x0000030000047ab9 */ /* 0x000fe20000000800 */
[----:B------:R-:W-:Y:S01]  /*5d00*/  UIADD3 UR16, UR5, -0x1, URZ ;  /* 0xffffffff05107890 */ /* 0x000fe2000fffe03f */
[C---:B------:R-:W-:Y:S01]  /*5d10*/  LOP3.LUT P2, RZ, R18.reuse, 0x7f, RZ, 0xc0, !PT ;  /* 0x0000007f12ff7812 */ /* 0x040fe2000784c0ff */
[----:B------:R-:W-:Y:S01]  /*5d20*/  ULDC UR6, c[0x0][0x658] ;  /* 0x0001960000067ab9 */ /* 0x000fe20000000800 */
[----:B------:R-:W-:Y:S01]  /*5d30*/  ULDC UR5, c[0x0][0x10] ;  /* 0x0000040000057ab9 */ /* 0x000fe20000000800 */
[----:B------:R-:W-:Y:S01]  /*5d40*/  UMOV UR7, 0xffffffff ;  /* 0xffffffff00077882 */ /* 0x000fe20000000000 */
[----:B------:R-:W-:Y:S01]  /*5d50*/  UMOV UR8, 0x1 ;  /* 0x0000000100087882 */ /* 0x000fe20000000000 */
[----:B------:R-:W-:Y:S01]  /*5d60*/  UIMAD.WIDE.U32 UR4, UR4, UR5, URZ ;  /* 0x00000005040472a5 */ /* 0x000fe2000f8e003f */
[----:B------:R-:W-:Y:S01]  /*5d70*/  LOP3.LUT P0, RZ, R18, 0x1f, RZ, 0xc0, !PT ;  /* 0x0000001f12ff7812 */ /* 0x000fe2000780c0ff */
[----:B------:R-:W-:Y:S01]  /*5d80*/  USHF.L.U32 UR7, UR7, UR6, URZ ;  /* 0x0000000607077299 */ /* 0x000fe2000800063f */
[----:B------:R-:W-:Y:S01]  /*5d90*/  BSSY B0, `(.L_x_166) ;  /* 0x00000c1000007945 */ /* 0x000fe20003800000 */
[----:B------:R-:W-:Y:S01]  /*5da0*/  USHF.L.U32 UR18, UR8, UR6, URZ ;  /* 0x0000000608127299 */ /* 0x000fe2000800063f */
[----:B------:R-:W-:Y:S01]  /*5db0*/  IMAD.MOV.U32 R13, RZ, RZ, 0x1 ;  /* 0x00000001ff0d7424 */ /* 0x000fe200078e00ff */
[----:B------:R-:W-:Y:S01]  /*5dc0*/  LOP3.LUT R11, R19, 0x2, RZ, 0xfc, !PT ;  /* 0x00000002130b7812 */ /* 0x000fe200078efcff */
[----:B------:R-:W-:Y:S01]  /*5dd0*/  ULDC UR6, c[0x0][0x14] ;  /* 0x0000050000067ab9 */ /* 0x000fe20000000800 */
[----:B------:R-:W-:Y:S01]  /*5de0*/  PLOP3.LUT P0, PT, P0, P2, PT, 0x8a, 0x0 ;  /* 0x000000000000781c */ /* 0x000fe20000705172 */
[----:B------:R-:W-:Y:S01]  /*5df0*/  UIMAD.WIDE.U32 UR20, UR4, UR6, URZ ;  /* 0x00000006041472a5 */ /* 0x000fe2000f8e003f */
[----:B------:R-:W-:Y:S01]  /*5e00*/  IMAD.MOV.U32 R12, RZ, RZ, RZ ;  /* 0x000000ffff0c7224 */ /* 0x000fe200078e00ff */
[----:B------:R-:W-:-:S02]  /*5e10*/  UIMAD UR13, UR5, UR6, URZ ;  /* 0x00000006050d72a4 */ /* 0x000fc4000f8e023f */
[----:B------:R-:W-:Y:S01]  /*5e20*/  ULOP3.LUT UR17, URZ, UR7, URZ, 0x33, !UPT ;  /* 0x000000073f117292 */ /* 0x000fe2000f8e333f */
[----:B0-----:R-:W-:Y:S01]  /*5e30*/  VIADD R0, R0, 0x1f ;  /* 0x0000001f00007836 */ /* 0x001fe20000000000 */
[----:B------:R-:W-:Y:S01]  /*5e40*/  UIADD3 UR13, UR21, UR13, URZ ;  /* 0x0000000d150d7290 */ /* 0x000fe2000fffe03f */
[----:B------:R-:W-:-:S03]  /*5e50*/  ULDC.64 UR22, c[0x0][0x198] ;  /* 0x0000660000167ab9 */ /* 0x000fc60000000a00 */
[----:B------:R-:W-:-:S04]  /*5e60*/  SHF.R.S32.HI R3, RZ, 0x1f, R0 ;  /* 0x0000001fff037819 */ /* 0x000fc80000011400 */
[----:B------:R-:W-:Y:S01]  /*5e70*/  LEA.HI R3, R3, R0, RZ, 0x5 ;  /* 0x0000000003037211 */ /* 0x000fe200078f28ff */
[----:B------:R-:W-:-:S03]  /*5e80*/  IMAD.MOV.U32 R0, RZ, RZ, 0x1 ;  /* 0x00000001ff007424 */ /* 0x000fc600078e00ff */
[----:B------:R-:W-:-:S05]  /*5e90*/  SHF.R.S32.HI R3, RZ, 0x5, R3 ;  /* 0x00000005ff037819 */ /* 0x000fca0000011403 */
[----:B------:R-:W-:-:S07]  /*5ea0*/  VIADD R10, R3, 0x1 ;  /* 0x00000001030a7836 */ /* 0x000fce0000000000 */
.L_x_178:
[----:B------:R-:W-:-:S03]  /*5eb0*/  UMOV UR4, 0xffffffff ;  /* 0xffffffff00047882 */ /* 0x000fc60000000000 */
[----:B------:R-:W-:Y:S05]  /*5ec0*/  BRA.DIV UR4, `(.L_x_167) ;  /* 0x00000012040c7947 */ /* 0x000fea000b800000 */
[----:B------:R-:W-:-:S13]  /*5ed0*/  ELECT P6, URZ, PT ;  /* 0x00000000003f782f */ /* 0x000fda00038c0000 */
.L_x_192:
[----:B------:R-:W0:Y:S01]  /*5ee0*/  LDC R4, c[0x0][0x28c] ;  /* 0x0000a300ff047b82 */ /* 0x000e220000000800 */
[----:B------:R-:W-:Y:S01]  /*5ef0*/  BSSY B1, `(.L_x_168) ;  /* 0x0000037000017945 */ /* 0x000fe20003800000 */
[----:B0-----:R-:W-:-:S13]  /*5f00*/  ISETP.LT.OR P6, PT, R4, 0x1, !P6 ;  /* 0x000000010400780c */ /* 0x001fda00077c1670 */
[----:B------:R-:W-:Y:S05]  /*5f10*/  @P6 BRA `(.L_x_169) ;  /* 0x0000000000d06947 */ /* 0x000fea0003800000 */
[----:B------:R-:W-:Y:S02]  /*5f20*/  IMAD.SHL.U32 R15, R9, 0x40, RZ ;  /* 0x00000040090f7824 */ /* 0x000fe400078e00ff */
[----:B------:R-:W-:Y:S02]  /*5f30*/  IMAD.SHL.U32 R18, R7, 0x100, RZ ;  /* 0x0000010007127824 */ /* 0x000fe400078e00ff */
[----:B------:R-:W-:Y:S02]  /*5f40*/  IMAD.MOV.U32 R20, RZ, RZ, RZ ;  /* 0x000000ffff147224 */ /* 0x000fe400078e00ff */
[----:B------:R-:W-:Y:S02]  /*5f50*/  IMAD.MOV.U32 R4, RZ, RZ, R10 ;  /* 0x000000ffff047224 */ /* 0x000fe400078e000a */
[----:B------:R-:W-:Y:S02]  /*5f60*/  IMAD.MOV.U32 R5, RZ, RZ, R0 ;  /* 0x000000ffff057224 */ /* 0x000fe400078e0000 */
[----:B------:R-:W-:-:S07]  /*5f70*/  IMAD.MOV.U32 R6, RZ, RZ, R12 ;  /* 0x000000ffff067224 */ /* 0x000fce00078e000c */
.L_x_173:
[----:B------:R-:W0:Y:S01]  /*5f80*/  S2R R14, SR_CgaCtaId ;  /* 0x00000000000e7919 */ /* 0x000e220000008800 */
[----:B------:R-:W-:Y:S01]  /*5f90*/  MOV R7, 0x400 ;  /* 0x0000040000077802 */ /* 0x000fe20000000f00 */
[----:B------:R-:W1:Y:S03]  /*5fa0*/  @!P2 LDC R9, c[0x0][0x500] ;  /* 0x00014000ff09ab82 */ /* 0x000e660000000800 */
[----:B0-----:R-:W-:Y:S02]  /*5fb0*/  LEA R21, R14, R7, 0x18 ;  /* 0x000000070e157211 */ /* 0x001fe400078ec0ff */
[----:B------:R-:W-:-:S03]  /*5fc0*/  SHF.L.U32 R7, R5, 0x1f, RZ ;  /* 0x0000001f05077819 */ /* 0x000fc600000006ff */
[----:B------:R-:W-:-:S04]  /*5fd0*/  IMAD R14, R6, 0x8, R21 ;  /* 0x00000008060e7824 */ /* 0x000fc800078e0215 */
[----:B------:R-:W0:Y:S02]  /*5fe0*/  SYNCS.PHASECHK.TRANS64.TRYWAIT P1, [R14+URZ+0x38], R7 ;  /* 0x000038070e0075a7 */ /* 0x000e24000802017f */
[----:B01----:R-:W-:Y:S05]  /*5ff0*/  @!P1 BRA `(.L_x_170) ;  /* 0x0000000c00e09947 */ /* 0x003fea0003800000 */
.L_x_193:
[----:B0-----:R-:W-:Y:S01]  /*6000*/  PRMT R7, R11, 0x9910, RZ ;  /* 0x000099100b077816 */ /* 0x001fe200000000ff */
[----:B------:R0:W-:Y:S03]  /*6010*/  @!P2 SYNCS.ARRIVE.TRANS64 RZ, [R14+URZ], R9 ;  /* 0x000000090effa9a7 */ /* 0x0001e6000800003f */
[----:B------:R-:W-:-:S13]  /*6020*/  ISETP.NE.AND P1, PT, R7, 0x2, PT ;  /* 0x000000020700780c */ /* 0x000fda0003f25270 */
[----:B0-----:R-:W-:Y:S05]  /*6030*/  @P1 BRA `(.L_x_171) ;  /* 0x0000000000041947 */ /* 0x001fea0003800000 */
[----:B------:R-:W-:Y:S01]  /*6040*/  BPT.TRAP 0x1 ;  /* 0x000000040000795c */ /* 0x000fe20000300000 */
.L_x_171:
[----:B------:R-:W-:Y:S05]  /*6050*/  @P0 BRA `(.L_x_172) ;  /* 0x0000000000040947 */ /* 0x000fea0003800000 */
[----:B------:R-:W-:Y:S01]  /*6060*/  BPT.TRAP 0x1 ;  /* 0x000000040000795c */ /* 0x000fe20000300000 */
.L_x_172:
[--C-:B------:R-:W-:Y:S01]  /*6070*/  IMAD R7, R6, 0x2000, R21.reuse ;  /* 0x0000200006077824 */ /* 0x100fe200078e0215 */
[----:B------:R-:W-:Y:S01]  /*6080*/  R2UR UR9, R14 ;  /* 0x000000000e0972ca */ /* 0x000fe200000e0000 */
[----:B------:R-:W-:Y:S01]  /*6090*/  IMAD R21, R6, 0x800, R21 ;  /* 0x0000080006157824 */ /* 0x000fe200078e0215 */
[----:B------:R-:W-:Y:S01]  /*60a0*/  UIADD3 UR4, UP0, UR22, 0xf0, URZ ;  /* 0x000000f016047890 */ /* 0x000fe2000ff1e03f */
[----:B------:R-:W-:Y:S01]  /*60b0*/  VIADD R4, R4, 0xffffffff ;  /* 0xffffffff04047836 */ /* 0x000fe20000000000 */
[----:B------:R-:W-:Y:S01]  /*60c0*/  R2UR UR5, R7 ;  /* 0x00000000070572ca */ /* 0x000fe200000e0000 */
[----:B------:R-:W-:Y:S01]  /*60d0*/  UIADD3 UR24, UP1, UR22, 0x1f0, URZ ;  /* 0x000001f016187890 */ /* 0x000fe2000ff3e03f */
[----:B------:R-:W-:Y:S01]  /*60e0*/  R2UR UR8, R21 ;  /* 0x00000000150872ca */ /* 0x000fe200000e0000 */
[----:B------:R-:W-:Y:S01]  /*60f0*/  VIADD R6, R6, 0x1 ;  /* 0x0000000106067836 */ /* 0x000fe20000000000 */
[----:B------:R-:W-:Y:S01]  /*6100*/  R2UR UR11, R18 ;  /* 0x00000000120b72ca */ /* 0x000fe200000e0000 */
[----:B------:R-:W-:Y:S01]  /*6110*/  UIADD3.X UR25, URZ, UR23, URZ, UP1, !UPT ;  /* 0x000000173f197290 */ /* 0x000fe20008ffe43f */
[----:B------:R-:W-:Y:S01]  /*6120*/  R2UR UR10, R20 ;  /* 0x00000000140a72ca */ /* 0x000fe200000e0000 */
[----:B------:R-:W-:Y:S01]  /*6130*/  UMOV UR6, 0x0 ;  /* 0x0000000000067882 */ /* 0x000fe20000000000 */
[----:B------:R-:W-:Y:S01]  /*6140*/  R2UR UR12, R8 ;  /* 0x00000000080c72ca */ /* 0x000fe200000e0000 */
[----:B------:R-:W-:Y:S01]  /*6150*/  UMOV UR7, 0x10000000 ;  /* 0x1000000000077882 */ /* 0x000fe20000000000 */
[----:B------:R-:W-:Y:S01]  /*6160*/  R2UR UR19, R15 ;  /* 0x000000000f1372ca */ /* 0x000fe200000e0000 */
[----:B------:R-:W-:Y:S01]  /*6170*/  VIADD R20, R20, 0x20 ;  /* 0x0000002014147836 */ /* 0x000fe20000000000 */
[----:B------:R-:W-:Y:S01]  /*6180*/  ISETP.GT.AND P3, PT, R4, 0x1, PT ;  /* 0x000000010400780c */ /* 0x000fe20003f64270 */
[----:B------:R-:W-:Y:S01]  /*6190*/  UIADD3 UR14, UR5, 0x180, URZ ;  /* 0x00000180050e7890 */ /* 0x000fe2000fffe03f */
[----:B------:R-:W-:Y:S01]  /*61a0*/  ISETP.NE.AND P1, PT, R6, 0x7, PT ;  /* 0x000000070600780c */ /* 0x000fe20003f25270 */
[----:B------:R-:W-:-:S02]  /*61b0*/  UIADD3.X UR5, URZ, UR23, URZ, UP0, !UPT ;  /* 0x000000173f057290 */ /* 0x000fc400087fe43f */
[----:B------:R-:W-:Y:S01]  /*61c0*/  UIADD3 UR15, UR8, 0xe180, URZ ;  /* 0x0000e180080f7890 */ /* 0x000fe2000fffe03f */
[----:B------:R-:W-:Y:S02]  /*61d0*/  SEL R14, RZ, 0x1, P1 ;  /* 0x00000001ff0e7807 */ /* 0x000fe40000800000 */
[----:B------:R-:W-:Y:S01]  /*61e0*/  UMOV UR8, UR14 ;  /* 0x0000000e00087c82 */ /* 0x000fe20008000000 */
[----:B------:R-:W-:Y:S02]  /*61f0*/  SEL R6, R6, RZ, P1 ;  /* 0x000000ff06067207 */ /* 0x000fe40000800000 */
[----:B------:R-:W-:Y:S01]  /*6200*/  LOP3.LUT R5, R5, R14, RZ, 0x3c, !PT ;  /* 0x0000000e05057212 */ /* 0x000fe200078e3cff */
[----:B------:R0:W-:Y:S02]  /*6210*/  UTMALDG.3D [UR8], [UR4], desc[UR6] ;  /* 0x00000608040075b4 */ /* 0x0001e40008011000 */
[----:B0-----:R-:W-:Y:S01]  /*6220*/  UMOV UR8, UR15 ;  /* 0x0000000f00087c82 */ /* 0x001fe20008000000 */
[----:B------:R-:W-:-:S02]  /*6230*/  UMOV UR11, UR19 ;  /* 0x00000013000b7c82 */ /* 0x000fc40008000000 */
[----:B------:R0:W-:Y:S02]  /*6240*/  UTMALDG.3D [UR8], [UR24], desc[UR6] ;  /* 0x00000608180075b4 */ /* 0x0001e40008011000 */
[----:B0-----:R-:W-:Y:S05]  /*6250*/  @P3 BRA `(.L_x_173) ;  /* 0xfffffffc00483947 */ /* 0x001fea000383ffff */
.L_x_169:
[----:B------:R-:W-:Y:S05]  /*6260*/  BSYNC B1 ;  /* 0x0000000000017941 */ /* 0x000fea0003800000 */
.L_x_168:
[----:B------:R-:W-:Y:S01]  /*6270*/  LOP3.LUT P4, RZ, R13, 0xff, RZ, 0xc0, !PT ;  /* 0x000000ff0dff7812 */ /* 0x000fe2000788c0ff */
[C---:B------:R-:W-:Y:S01]  /*6280*/  IMAD.IADD R12, R3.reuse, 0x1, R12 ;  /* 0x00000001030c7824 */ /* 0x040fe200078e020c */
[----:B------:R-:W-:Y:S01]  /*6290*/  ULDC.64 UR4, c[0x0][0x650] ;  /* 0x0001940000047ab9 */ /* 0x000fe20000000a00 */
[C---:B------:R-:W-:Y:S01]  /*62a0*/  ISETP.GE.U32.AND P3, PT, R3.reuse, 0x7, PT ;  /* 0x000000070300780c */ /* 0x040fe20003f66070 */
[----:B------:R-:W-:Y:S01]  /*62b0*/  BSSY B1, `(.L_x_174) ;  /* 0x000006c000017945 */ /* 0x000fe20003800000 */
[C---:B------:R-:W-:Y:S01]  /*62c0*/  IMAD.WIDE.U32 R4, R12.reuse, 0x24924925, RZ ;  /* 0x249249250c047825 */ /* 0x040fe200078e00ff */
[C---:B------:R-:W-:Y:S02]  /*62d0*/  ISETP.GT.U32.AND P1, PT, R12.reuse, 0x6, PT ;  /* 0x000000060c00780c */ /* 0x040fe40003f24070 */
[----:B------:R-:W-:Y:S01]  /*62e0*/  PRMT R13, RZ, 0x7610, R13 ;  /* 0x00007610ff0d7816 */ /* 0x000fe2000000000d */
[----:B------:R-:W-:Y:S01]  /*62f0*/  IMAD.IADD R4, R12, 0x1, -R5 ;  /* 0x000000010c047824 */ /* 0x000fe200078e0a05 */
[----:B------:R-:W-:Y:S01]  /*6300*/  ISETP.LT.U32.AND P1, PT, R3, 0x7, P1 ;  /* 0x000000070300780c */ /* 0x000fe20000f21070 */
[----:B------:R-:W-:-:S02]  /*6310*/  IMAD.MOV.U32 R9, RZ, RZ, -0x1 ;  /* 0xffffffffff097424 */ /* 0x000fc400078e00ff */
[----:B------:R-:W0:Y:S01]  /*6320*/  @P4 S2R R7, SR_CgaCtaId ;  /* 0x0000000000074919 */ /* 0x000e220000008800 */
[----:B------:R-:W-:Y:S01]  /*6330*/  @P4 MOV R6, 0x400 ;  /* 0x0000040000064802 */ /* 0x000fe20000000f00 */
[----:B------:R-:W-:Y:S01]  /*6340*/  IMAD.MOV.U32 R8, RZ, RZ, -0x1 ;  /* 0xffffffffff087424 */ /* 0x000fe200078e00ff */
[----:B------:R-:W-:-:S04]  /*6350*/  LEA.HI R4, R4, R5, RZ, 0x1f ;  /* 0x0000000504047211 */ /* 0x000fc800078ff8ff */
[--C-:B------:R-:W-:Y:S02]  /*6360*/  SHF.R.U32.HI R5, RZ, 0x2, R4.reuse ;  /* 0x00000002ff057819 */ /* 0x100fe40000011604 */
[----:B------:R-:W-:-:S03]  /*6370*/  PRMT R4, RZ, 0x7610, R4 ;  /* 0x00007610ff047816 */ /* 0x000fc60000000004 */
[----:B------:R-:W-:Y:S01]  /*6380*/  IMAD R12, R5, -0x7, R12 ;  /* 0xfffffff9050c7824 */ /* 0x000fe200078e020c */
[----:B0-----:R-:W-:Y:S02]  /*6390*/  @P4 LEA R6, R7, R6, 0x18 ;  /* 0x0000000607064211 */ /* 0x001fe400078ec0ff */
[----:B------:R-:W-:Y:S02]  /*63a0*/  SEL R7, RZ, 0x1, !P1 ;  /* 0x00000001ff077807 */ /* 0x000fe40004800000 */
[----:B------:R-:W-:Y:S01]  /*63b0*/  IADD3 R16, P1, R16, UR20, RZ ;  /* 0x0000001410107c10 */ /* 0x000fe2000ff3e0ff */
[----:B------:R0:W-:Y:S01]  /*63c0*/  @P4 SYNCS.ARRIVE.TRANS64.A1T0 RZ, [R6+URZ+0x88], RZ ;  /* 0x000088ff06ff49a7 */ /* 0x0001e2000810003f */
[----:B------:R-:W-:Y:S01]  /*63d0*/  LOP3.LUT R0, R0, R7, RZ, 0x3c, !PT ;  /* 0x0000000700007212 */ /* 0x000fe200078e3cff */
[----:B------:R-:W-:Y:S01]  /*63e0*/  IMAD.MOV.U32 R7, RZ, RZ, -0x1 ;  /* 0xffffffffff077424 */ /* 0x000fe200078e00ff */
[----:B------:R-:W-:Y:S02]  /*63f0*/  IADD3.X R17, R17, UR13, RZ, P1, !PT ;  /* 0x0000000d11117c10 */ /* 0x000fe40008ffe4ff */
[----:B------:R-:W-:-:S02]  /*6400*/  ISETP.GE.U32.AND P1, PT, R16, UR4, PT ;  /* 0x0000000410007c0c */ /* 0x000fc4000bf26070 */
[----:B------:R-:W-:Y:S02]  /*6410*/  @P3 LOP3.LUT R0, R0, 0x1, R5, 0x78, !PT ;  /* 0x0000000100003812 */ /* 0x000fe400078e7805 */
[----:B------:R-:W-:-:S13]  /*6420*/  ISETP.GE.U32.AND.EX P1, PT, R17, UR5, PT, P1 ;  /* 0x0000000511007c0c */ /* 0x000fda000bf26110 */
[----:B0-----:R-:W-:Y:S05]  /*6430*/  @P1 BRA `(.L_x_175) ;  /* 0x00000004004c1947 */ /* 0x001fea0003800000 */
[----:B------:R-:W-:Y:S01]  /*6440*/  ULDC.64 UR4, c[0x0][0x628] ;  /* 0x00018a0000047ab9 */ /* 0x000fe20000000a00 */
[----:B------:R-:W0:Y:S01]  /*6450*/  S2R R15, SR_CTAID.X ;  /* 0x00000000000f7919 */ /* 0x000e220000002500 */
[----:B------:R-:W-:Y:S01]  /*6460*/  ISETP.NE.U32.AND P1, PT, RZ, UR4, PT ;  /* 0x00000004ff007c0c */ /* 0x000fe2000bf25070 */
[----:B------:R-:W-:Y:S01]  /*6470*/  ULDC UR7, c[0x0][0x630] ;  /* 0x00018c0000077ab9 */ /* 0x000fe20000000800 */
[----:B------:R-:W-:Y:S01]  /*6480*/  IMAD.MOV.U32 R4, RZ, RZ, R16 ;  /* 0x000000ffff047224 */ /* 0x000fe200078e0010 */
[----:B------:R-:W1:Y:S01]  /*6490*/  S2R R14, SR_CTAID.Y ;  /* 0x00000000000e7919 */ /* 0x000e620000002600 */
[----:B------:R-:W-:Y:S01]  /*64a0*/  ISETP.NE.AND.EX P1, PT, RZ, UR5, PT, P1 ;  /* 0x00000005ff007c0c */ /* 0x000fe2000bf25310 */
[----:B------:R-:W-:-:S12]  /*64b0*/  IMAD.MOV.U32 R5, RZ, RZ, R17 ;  /* 0x000000ffff057224 */ /* 0x000fd800078e0011 */
[----:B------:R-:W-:Y:S05]  /*64c0*/  @!P1 BRA `(.L_x_176) ;  /* 0x0000000000289947 */ /* 0x000fea0003800000 */
[----:B------:R-:W-:Y:S02]  /*64d0*/  ULDC UR6, c[0x0][0x634] ;  /* 0x00018d0000067ab9 */ /* 0x000fe40000000800 */
[----:B------:R-:W-:-:S05]  /*64e0*/  IADD3 R9, P1, R16, UR6, RZ ;  /* 0x0000000610097c10 */ /* 0x000fca000ff3e0ff */
[----:B------:R-:W-:-:S04]  /*64f0*/  IMAD.X R21, RZ, RZ, R17, P1 ;  /* 0x000000ffff157224 */ /* 0x000fc800008e0611 */
[----:B------:R-:W-:-:S04]  /*6500*/  IMAD.WIDE.U32 R6, R21, UR4, RZ ;  /* 0x0000000415067c25 */ /* 0x000fc8000f8e00ff */
[----:B------:R-:W-:-:S04]  /*6510*/  IMAD.WIDE.U32 R6, P1, R9, UR5, R6 ;  /* 0x0000000509067c25 */ /* 0x000fc8000f820006 */
[----:B------:R-:W-:-:S04]  /*6520*/  IMAD.WIDE.U32 R8, R9, UR4, RZ ;  /* 0x0000000409087c25 */ /* 0x000fc8000f8e00ff */
[----:B------:R-:W-:Y:S01]  /*6530*/  IMAD.X R5, RZ, RZ, RZ, P1 ;  /* 0x000000ffff057224 */ /* 0x000fe200008e06ff */
[----:B------:R-:W-:Y:S01]  /*6540*/  IADD3 RZ, P1, R9, R6, RZ ;  /* 0x0000000609ff7210 */ /* 0x000fe20007f3e0ff */
[----:B------:R-:W-:-:S04]  /*6550*/  IMAD.MOV.U32 R4, RZ, RZ, R7 ;  /* 0x000000ffff047224 */ /* 0x000fc800078e0007 */
[----:B------:R-:W-:-:S08]  /*6560*/  IMAD.WIDE.U32.X R4, R21, UR5, R4, P1 ;  /* 0x0000000515047c25 */ /* 0x000fd000088e0404 */
.L_x_176:
[--C-:B------:R-:W-:Y:S01]  /*6570*/  SHF.R.U64 R8, R4, UR7, R5.reuse ;  /* 0x0000000704087c19 */ /* 0x100fe20008001205 */
[----:B------:R-:W-:Y:S01]  /*6580*/  ULDC.64 UR4, c[0x0][0x620] ;  /* 0x0001880000047ab9 */ /* 0x000fe20000000a00 */
[----:B------:R-:W-:Y:S01]  /*6590*/  SHF.R.U32.HI R4, RZ, UR7, R5 ;  /* 0x00000007ff047c19 */ /* 0x000fe20008011605 */
[----:B------:R-:W2:Y:S01]  /*65a0*/  LDC R24, c[0x0][0x144] ;  /* 0x00005100ff187b82 */ /* 0x000ea20000000800 */
[----:B------:R-:W-:Y:S01]  /*65b0*/  IADD3 R7, P1, RZ, -R8, RZ ;  /* 0x80000008ff077210 */ /* 0x000fe20007f3e0ff */
[----:B------:R-:W-:Y:S01]  /*65c0*/  ULDC.64 UR8, c[0x0][0x640] ;  /* 0x0001900000087ab9 */ /* 0x000fe20000000a00 */
[----:B0-----:R-:W-:Y:S01]  /*65d0*/  I2FP.F32.U32 R9, R15 ;  /* 0x0000000f00097245 */ /* 0x001fe20000201000 */
[----:B------:R-:W-:Y:S02]  /*65e0*/  ULDC UR6, c[0x0][0x608] ;  /* 0x0001820000067ab9 */ /* 0x000fe40000000800 */
[----:B------:R-:W-:Y:S01]  /*65f0*/  IMAD.X R4, RZ, RZ, ~R4, P1 ;  /* 0x000000ffff047224 */ /* 0x000fe200008e0e04 */
[----:B------:R-:W-:Y:S01]  /*6600*/  ISETP.NE.U32.AND P1, PT, RZ, UR8, PT ;  /* 0x00000008ff007c0c */ /* 0x000fe2000bf25070 */
[----:B------:R-:W0:Y:S02]  /*6610*/  LDC R21, c[0x0][0x148] ;  /* 0x00005200ff157b82 */ /* 0x000e240000000800 */
[----:B------:R-:W-:Y:S01]  /*6620*/  IMAD R6, R4, UR4, RZ ;  /* 0x0000000404067c24 */ /* 0x000fe2000f8e02ff */
[----:B------:R-:W-:Y:S01]  /*6630*/  ISETP.NE.AND.EX P1, PT, RZ, UR9, PT, P1 ;  /* 0x00000009ff007c0c */ /* 0x000fe2000bf25310 */
[----:B------:R-:W-:Y:S01]  /*6640*/  IMAD.WIDE.U32 R4, R7, UR4, R16 ;  /* 0x0000000407047c25 */ /* 0x000fe2000f8e0010 */
[----:B------:R-:W-:-:S03]  /*6650*/  ULDC UR4, c[0x0][0x150] ;  /* 0x0000540000047ab9 */ /* 0x000fc60000000800 */
[----:B------:R-:W-:Y:S02]  /*6660*/  IMAD R7, R7, UR5, R6 ;  /* 0x0000000507077c24 */ /* 0x000fe4000f8e0206 */
[----:B------:R-:W-:Y:S01]  /*6670*/  FMUL R6, R9, UR4 ;  /* 0x0000000409067c20 */ /* 0x000fe20008400000 */
[----:B------:R-:W-:Y:S01]  /*6680*/  ULDC UR4, c[0x0][0x618] ;  /* 0x0001860000047ab9 */ /* 0x000fe20000000800 */
[----:B------:R-:W-:Y:S01]  /*6690*/  ULDC UR5, c[0x0][0x154] ;  /* 0x0000550000057ab9 */ /* 0x000fe20000000800 */
[----:B------:R-:W-:-:S03]  /*66a0*/  IMAD.IADD R5, R5, 0x1, R7 ;  /* 0x0000000105057824 */ /* 0x000fc600078e0207 */
[----:B------:R-:W3:Y:S02]  /*66b0*/  F2I.U32.TRUNC.NTZ R6, R6 ;  /* 0x0000000600067305 */ /* 0x000ee4000020f000 */
[----:B------:R-:W-:Y:S02]  /*66c0*/  SHF.R.U64 R9, R4, UR4, R5 ;  /* 0x0000000404097c19 */ /* 0x000fe40008001205 */
[----:B-1----:R-:W-:-:S05]  /*66d0*/  I2FP.F32.U32 R4, R14 ;  /* 0x0000000e00047245 */ /* 0x002fca0000201000 */
[----:B------:R-:W-:Y:S01]  /*66e0*/  FMUL R22, R4, UR5 ;  /* 0x0000000504167c20 */ /* 0x000fe20008400000 */
[----:B------:R-:W-:Y:S01]  /*66f0*/  SHF.R.U32.HI R4, RZ, UR4, R5 ;  /* 0x00000004ff047c19 */ /* 0x000fe20008011605 */
[----:B------:R-:W-:-:S03]  /*6700*/  ULDC UR4, c[0x0][0x658] ;  /* 0x0001960000047ab9 */ /* 0x000fc60000000800 */
[--C-:B------:R-:W-:Y:S01]  /*6710*/  SHF.R.U64 R20, R9, UR6, R4.reuse ;  /* 0x0000000609147c19 */ /* 0x100fe20008001204 */
[----:B------:R-:W1:Y:S01]  /*6720*/  F2I.U32.TRUNC.NTZ R22, R22 ;  /* 0x0000001600167305 */ /* 0x000e62000020f000 */
[----:B------:R-:W-:Y:S01]  /*6730*/  SHF.R.U32.HI R5, RZ, UR6, R4 ;  /* 0x00000006ff057c19 */ /* 0x000fe20008011604 */
[----:B---3--:R-:W-:-:S03]  /*6740*/  IMAD.MOV R6, RZ, RZ, -R6 ;  /* 0x000000ffff067224 */ /* 0x008fc600078e0a06 */
[----:B------:R-:W-:Y:S01]  /*6750*/  SHF.R.U64 R18, R20, UR4, R5 ;  /* 0x0000000414127c19 */ /* 0x000fe20008001205 */
[----:B--2---:R-:W-:Y:S01]  /*6760*/  IMAD R15, R24, R6, R15 ;  /* 0x00000006180f7224 */ /* 0x004fe200078e020f */
[----:B------:R-:W-:-:S03]  /*6770*/  SHF.R.U32.HI R23, RZ, UR4, R5 ;  /* 0x00000004ff177c19 */ /* 0x000fc60008011605 */
[----:B------:R-:W-:Y:S02]  /*6780*/  IMAD.MOV.U32 R4, RZ, RZ, R18 ;  /* 0x000000ffff047224 */ /* 0x000fe400078e0012 */
[----:B------:R-:W-:Y:S01]  /*6790*/  IMAD.MOV.U32 R5, RZ, RZ, R23 ;  /* 0x000000ffff057224 */ /* 0x000fe200078e0017 */
[----:B-1----:R-:W-:Y:S06]  /*67a0*/  @!P1 BRA `(.L_x_177) ;  /* 0x0000000000289947 */ /* 0x002fec0003800000 */
[----:B------:R-:W-:Y:S02]  /*67b0*/  ULDC UR4, c[0x0][0x64c] ;  /* 0x0001930000047ab9 */ /* 0x000fe40000000800 */
[----:B------:R-:W-:-:S05]  /*67c0*/  IADD3 R5, P1, R18, UR4, RZ ;  /* 0x0000000412057c10 */ /* 0x000fca000ff3e0ff */
[----:B------:R-:W-:-:S04]  /*67d0*/  IMAD.X R23, RZ, RZ, R23, P1 ;  /* 0x000000ffff177224 */ /* 0x000fc800008e0617 */
[----:B------:R-:W-:-:S04]  /*67e0*/  IMAD.WIDE.U32 R6, R23, UR8, RZ ;  /* 0x0000000817067c25 */ /* 0x000fc8000f8e00ff */
[----:B------:R-:W-:-:S04]  /*67f0*/  IMAD.WIDE.U32 R6, P1, R5, UR9, R6 ;  /* 0x0000000905067c25 */ /* 0x000fc8000f820006 */
[----:B------:R-:W-:-:S04]  /*6800*/  IMAD.WIDE.U32 R4, R5, UR8, RZ ;  /* 0x0000000805047c25 */ /* 0x000fc8000f8e00ff */
[----:B------:R-:W-:Y:S01]  /*6810*/  IMAD.MOV.U32 R4, RZ, RZ, R7 ;  /* 0x000000ffff047224 */ /* 0x000fe200078e0007 */
[----:B------:R-:W-:Y:S01]  /*6820*/  IADD3 RZ, P3, R5, R6, RZ ;  /* 0x0000000605ff7210 */ /* 0x000fe20007f7e0ff */
[----:B------:R-:W-:-:S04]  /*6830*/  IMAD.X R5, RZ, RZ, RZ, P1 ;  /* 0x000000ffff057224 */ /* 0x000fc800008e06ff */
[----:B------:R-:W-:-:S08]  /*6840*/  IMAD.WIDE.U32.X R4, R23, UR9, R4, P3 ;  /* 0x0000000917047c25 */ /* 0x000fd000098e0404 */
.L_x_177:
[----:B------:R-:W-:Y:S01]  /*6850*/  ISETP.NE.AND P1, PT, R2, 0x1, PT ;  /* 0x000000010200780c */ /* 0x000fe20003f25270 */
[----:B------:R-:W-:Y:S01]  /*6860*/  ULDC UR4, c[0x0][0x648] ;  /* 0x0001920000047ab9 */ /* 0x000fe20000000800 */
[----:B------:R-:W-:Y:S01]  /*6870*/  LOP3.LUT R20, R20, UR17, RZ, 0xc0, !PT ;  /* 0x0000001114147c12 */ /* 0x000fe2000f8ec0ff */
[----:B------:R-:W-:Y:S01]  /*6880*/  IMAD.MOV R22, RZ, RZ, -R22 ;  /* 0x000000ffff167224 */ /* 0x000fe200078e0a16 */
[----:B------:R-:W-:Y:S01]  /*6890*/  SHF.R.U64 R5, R4, UR4, R5 ;  /* 0x0000000404057c19 */ /* 0x000fe20008001205 */
[----:B------:R-:W-:Y:S01]  /*68a0*/  ULDC UR4, c[0x0][0x638] ;  /* 0x00018e0000047ab9 */ /* 0x000fe20000000800 */
[----:B------:R-:W-:Y:S01]  /*68b0*/  LOP3.LUT R9, R9, UR16, RZ, 0xc0, !PT ;  /* 0x0000001009097c12 */ /* 0x000fe2000f8ec0ff */
[----:B------:R-:W-:Y:S01]  /*68c0*/  ULDC UR5, c[0x0][0x610] ;  /* 0x0001840000057ab9 */ /* 0x000fe20000000800 */
[----:B------:R-:W-:Y:S02]  /*68d0*/  IMAD.MOV.U32 R4, RZ, RZ, 0x1 ;  /* 0x00000001ff047424 */ /* 0x000fe400078e00ff */
[----:B------:R-:W-:-:S02]  /*68e0*/  IMAD.MOV R7, RZ, RZ, -R5 ;  /* 0x000000ffff077224 */ /* 0x000fc400078e0a05 */
[----:B------:R-:W-:Y:S02]  /*68f0*/  IMAD R20, R5, UR18, R20 ;  /* 0x0000001205147c24 */ /* 0x000fe4000f8e0214 */
[----:B0-----:R-:W-:Y:S02]  /*6900*/  @P1 IMAD R15, R21, R22, R14 ;  /* 0x00000016150f1224 */ /* 0x001fe400078e020e */
[----:B------:R-:W-:Y:S01]  /*6910*/  IMAD R18, R7, UR4, R18 ;  /* 0x0000000407127c24 */ /* 0x000fe2000f8e0212 */
[----:B------:R-:W-:Y:S01]  /*6920*/  ULDC UR4, c[0x0][0x600] ;  /* 0x0001800000047ab9 */ /* 0x000fe20000000800 */
[----:B------:R-:W-:Y:S02]  /*6930*/  IMAD R15, R20, UR5, R15 ;  /* 0x00000005140f7c24 */ /* 0x000fe4000f8e020f */
[----:B------:R-:W-:-:S05]  /*6940*/  IMAD R18, R18, UR4, R9 ;  /* 0x0000000412127c24 */ /* 0x000fca000f8e0209 */
[----:B------:R-:W-:Y:S02]  /*6950*/  SEL R9, R18, R15, !P1 ;  /* 0x0000000f12097207 */ /* 0x000fe40004800000 */
[----:B------:R-:W-:-:S07]  /*6960*/  SEL R7, R15, R18, !P1 ;  /* 0x000000120f077207 */ /* 0x000fce0004800000 */
.L_x_175:
[----:B------:R-:W-:Y:S05]  /*6970*/  BSYNC B1 ;  /* 0x0000000000017941 */ /* 0x000fea0003800000 */
.L_x_174:
[----:B------:R-:W-:-:S13]  /*6980*/  LOP3.LUT P1, RZ, R4, 0xff, RZ, 0xc0, !PT ;  /* 0x000000ff04ff7812 */ /* 0x000fda000782c0ff */
[----:B------:R-:W-:Y:S05]  /*6990*/  @P1 BRA `(.L_x_178) ;  /* 0xfffffff400441947 */ /* 0x000fea000383ffff */
[----:B------:R-:W-:Y:S05]  /*69a0*/  BSYNC B0 ;  /* 0x0000000000007941 */ /* 0x000fea0003800000 */
.L_x_166:
[----:B------:R-:W-:-:S03]  /*69b0*/  UMOV UR4, 0xffffffff ;  /* 0xffffffff00047882 */ /* 0x000fc60000000000 */
[----:B------:R-:W-:Y:S05]  /*69c0*/  BRA.DIV UR4, `(.L_x_179) ;  /* 0x0000000604807947 */ /* 0x000fea000b800000 */
[----:B------:R-:W-:-:S13]  /*69d0*/  ELECT P6, URZ, PT ;  /* 0x00000000003f782f */ /* 0x000fda00038c0000 */
.L_x_196:
[----:B------:R-:W-:Y:S04]  /*69e0*/  BSSY B0, `(.L_x_180) ;  /* 0x0000046000007945 */ /* 0x000fe80003800000 */
[----:B------:R-:W-:Y:S05]  /*69f0*/  @!P6 BRA `(.L_x_181) ;  /* 0x000000040010e947 */ /* 0x000fea0003800000 */
[----:B------:R-:W-:-:S04]  /*6a00*/  LOP3.LUT R19, R19, 0x2, RZ, 0xfc, !PT ;  /* 0x0000000213137812 */ /* 0x000fc800078efcff */
[----:B------:R-:W-:-:S13]  /*6a10*/  ISETP.NE.AND P0, PT, R19, 0x3, PT ;  /* 0x000000031300780c */ /* 0x000fda0003f05270 */
[----:B------:R-:W-:Y:S05]  /*6a20*/  @!P0 BRA `(.L_x_182) ;  /* 0x0000000000048947 */ /* 0x000fea0003800000 */
[----:B------:R-:W-:Y:S01]  /*6a30*/  BPT.TRAP 0x1 ;  /* 0x000000040000795c */ /* 0x000fe20000300000 */
.L_x_182:
[----:B------:R-:W0:Y:S01]  /*6a40*/  S2R R3, SR_CgaCtaId ;  /* 0x0000000000037919 */ /* 0x000e220000008800 */
[----:B------:R-:W-:-:S04]  /*6a50*/  MOV R2, 0x400 ;  /* 0x0000040000027802 */ /* 0x000fc80000000f00 */
[----:B0-----:R-:W-:Y:S02]  /*6a60*/  LEA R3, R3, R2, 0x18 ;  /* 0x0000000203037211 */ /* 0x001fe400078ec0ff */
[----:B------:R-:W-:-:S03]  /*6a70*/  SHF.L.U32 R2, R0, 0x1f, RZ ;  /* 0x0000001f00027819 */ /* 0x000fc600000006ff */
[----:B------:R-:W-:-:S04]  /*6a80*/  VIADD R3, R3, 0x38 ;  /* 0x0000003803037836 */ /* 0x000fc80000000000 */
[C---:B------:R-:W-:Y:S02]  /*6a90*/  IMAD R7, R12.reuse, 0x8, R3 ;  /* 0x000000080c077824 */ /* 0x040fe400078e0203 */
[----:B------:R-:W-:Y:S02]  /*6aa0*/  VIADD R12, R12, 0x1 ;  /* 0x000000010c0c7836 */ /* 0x000fe40000000000 */
[----:B------:R-:W0:Y:S03]  /*6ab0*/  SYNCS.PHASECHK.TRANS64.TRYWAIT P0, [R7+URZ], R2 ;  /* 0x00000002070075a7 */ /* 0x000e26000800017f */
[----:B------:R-:W-:-:S04]  /*6ac0*/  ISETP.NE.AND P1, PT, R12, 0x7, PT ;  /* 0x000000070c00780c */ /* 0x000fc80003f25270 */
[----:B------:R-:W-:Y:S02]  /*6ad0*/  SEL R5, RZ, 0x1, P1 ;  /* 0x00000001ff057807 */ /* 0x000fe40000800000 */
[----:B------:R-:W-:Y:S02]  /*6ae0*/  SEL R12, R12, RZ, P1 ;  /* 0x000000ff0c0c7207 */ /* 0x000fe40000800000 */
[----:B------:R-:W-:-:S03]  /*6af0*/  LOP3.LUT R5, R0, R5, RZ, 0x3c, !PT ;  /* 0x0000000500057212 */ /* 0x000fc600078e3cff */
[----:B------:R-:W-:Y:S01]  /*6b00*/  IMAD R9, R12, 0x8, R3 ;  /* 0x000000080c097824 */ /* 0x000fe200078e0203 */
[----:B------:R-:W-:Y:S01]  /*6b10*/  SHF.L.U32 R4, R5, 0x1f, RZ ;  /* 0x0000001f05047819 */ /* 0x000fe200000006ff */
[----:B0-----:R-:W-:Y:S06]  /*6b20*/  @!P0 BRA `(.L_x_183) ;  /* 0x0000000400488947 */ /* 0x001fec0003800000 */
.L_x_197:
[----:B------:R-:W1:Y:S01]  /*6b30*/  SYNCS.PHASECHK.TRANS64.TRYWAIT P0, [R9+URZ], R4 ;  /* 0x00000004090075a7 */ /* 0x000e62000800017f */
[----:B------:R-:W-:-:S05]  /*6b40*/  VIADD R0, R12, 0x1 ;  /* 0x000000010c007836 */ /* 0x000fca0000000000 */
[----:B------:R-:W-:-:S04]  /*6b50*/  ISETP.NE.AND P1, PT, R0, 0x7, PT ;  /* 0x000000070000780c */ /* 0x000fc80003f25270 */
[----:B0-----:R-:W-:Y:S02]  /*6b60*/  SEL R2, RZ, 0x1, P1 ;  /* 0x00000001ff027807 */ /* 0x001fe40000800000 */
[----:B------:R-:W-:Y:S02]  /*6b70*/  SEL R0, R0, RZ, P1 ;  /* 0x000000ff00007207 */ /* 0x000fe40000800000 */
[----:B------:R-:W-:-:S03]  /*6b80*/  LOP3.LUT R7, R5, R2, RZ, 0x3c, !PT ;  /* 0x0000000205077212 */ /* 0x000fc600078e3cff */
[----:B------:R-:W-:Y:S01]  /*6b90*/  IMAD R6, R0, 0x8, R3 ;  /* 0x0000000800067824 */ /* 0x000fe200078e0203 */
[----:B------:R-:W-:Y:S01]  /*6ba0*/  SHF.L.U32 R5, R7, 0x1f, RZ ;  /* 0x0000001f07057819 */ /* 0x000fe200000006ff */
[----:B-1----:R-:W-:Y:S06]  /*6bb0*/  @!P0 BRA `(.L_x_184) ;  /* 0x0000000400388947 */ /* 0x002fec0003800000 */
.L_x_198:
[----:B------:R-:W1:Y:S01]  /*6bc0*/  SYNCS.PHASECHK.TRANS64.TRYWAIT P0, [R6+URZ], R5 ;  /* 0x00000005060075a7 */ /* 0x000e62000800017f */
[----:B------:R-:W-:-:S05]  /*6bd0*/  VIADD R0, R0, 0x1 ;  /* 0x0000000100007836 */ /* 0x000fca0000000000 */
[----:B------:R-:W-:-:S04]  /*6be0*/  ISETP.NE.AND P1, PT, R0, 0x7, PT ;  /* 0x000000070000780c */ /* 0x000fc80003f25270 */
[----:B------:R-:W-:Y:S02]  /*6bf0*/  SEL R2, RZ, 0x1, P1 ;  /* 0x00000001ff027807 */ /* 0x000fe40000800000 */
[----:B------:R-:W-:Y:S02]  /*6c00*/  SEL R0, R0, RZ, P1 ;  /* 0x000000ff00007207 */ /* 0x000fe40000800000 */
[----:B------:R-:W-:-:S03]  /*6c10*/  LOP3.LUT R7, R7, R2, RZ, 0x3c, !PT ;  /* 0x0000000207077212 */ /* 0x000fc600078e3cff */
[----:B0-----:R-:W-:Y:S01]  /*6c20*/  IMAD R9, R0, 0x8, R3 ;  /* 0x0000000800097824 */ /* 0x001fe200078e0203 */
[----:B------:R-:W-:Y:S01]  /*6c30*/  SHF.L.U32 R4, R7, 0x1f, RZ ;  /* 0x0000001f07047819 */ /* 0x000fe200000006ff */
[----:B-1----:R-:W-:Y:S06]  /*6c40*/  @!P0 BRA `(.L_x_185) ;  /* 0x0000000400288947 */ /* 0x002fec0003800000 */
.L_x_199:
        /* <DEDUP_REMOVED lines=9> */
.L_x_200:
        /* <DEDUP_REMOVED lines=9> */
.L_x_201:
[----:B------:R-:W1:Y:S01]  /*6d70*/  SYNCS.PHASECHK.TRANS64.TRYWAIT P0, [R9+URZ], R4 ;  /* 0x00000004090075a7 */ /* 0x000e62000800017f */
[----:B------:R-:W-:-:S05]  /*6d80*/  VIADD R0, R0, 0x1 ;  /* 0x0000000100007836 */ /* 0x000fca0000000000 */
[----:B------:R-:W-:-:S04]  /*6d90*/  ISETP.NE.AND P1, PT, R0, 0x7, PT ;  /* 0x000000070000780c */ /* 0x000fc80003f25270 */
[----:B------:R-:W-:Y:S02]  /*6da0*/  SEL R2, RZ, 0x1, P1 ;  /* 0x00000001ff027807 */ /* 0x000fe40000800000 */
[----:B------:R-:W-:Y:S02]  /*6db0*/  SEL R0, R0, RZ, P1 ;  /* 0x000000ff00007207 */ /* 0x000fe40000800000 */
[----:B------:R-:W-:Y:S01]  /*6dc0*/  LOP3.LUT R2, R7, R2, RZ, 0x3c, !PT ;  /* 0x0000000207027212 */ /* 0x000fe200078e3cff */
[----:B-1----:R-:W-:Y:S06]  /*6dd0*/  @!P0 BRA `(.L_x_188) ;  /* 0x0000000400008947 */ /* 0x002fec0003800000 */
.L_x_202:
[----:B------:R-:W-:Y:S01]  /*6de0*/  IMAD R3, R0, 0x8, R3 ;  /* 0x0000000800037824 */ /* 0x000fe200078e0203 */
[----:B------:R-:W-:-:S07]  /*6df0*/  SHF.L.U32 R0, R2, 0x1f, RZ ;  /* 0x0000001f02007819 */ /* 0x000fce00000006ff */
.L_x_189:
[----:B--2---:R2:W3:Y:S02]  /*6e00*/  SYNCS.PHASECHK.TRANS64.TRYWAIT P0, [R3+URZ], R0 ;  /* 0x00000000030075a7 */ /* 0x0044e4000800017f */
[----:B---3--:R-:W-:Y:S05]  /*6e10*/  @!P0 NANOSLEEP.SYNCS 0x989680 ;  /* 0x009896800000895d */ /* 0x008fea0003900000 */
[----:B------:R-:W3:Y:S02]  /*6e20*/  @!P0 SYNCS.PHASECHK.TRANS64 P0, [R3+URZ], R0 ;  /* 0x00000000030085a7 */ /* 0x000ee4000800007f */
[----:B---3--:R-:W-:Y:S05]  /*6e30*/  @!P0 BRA `(.L_x_189) ;  /* 0xfffffffc00f08947 */ /* 0x008fea000383ffff */
.L_x_181:
[----:B------:R-:W-:Y:S05]  /*6e40*/  BSYNC B0 ;  /* 0x0000000000007941 */ /* 0x000fea0003800000 */
.L_x_180:
[----:B------:R-:W-:Y:S05]  /*6e50*/  EXIT ;  /* 0x000000000000794d */ /* 0x000fea0003800000 */
.L_x_17:
[----:B---3--:R3:W4:Y:S02]  /*6e60*/  SYNCS.PHASECHK.TRANS64.TRYWAIT P1, [R3+URZ], R0 ;  /* 0x00000000030075a7 */ /* 0x008724000802017f */
[----:B----4-:R-:W-:Y:S05]  /*6e70*/  @!P1 NANOSLEEP.SYNCS 0x989680 ;  /* 0x009896800000995d */ /* 0x010fea0003900000 */
[----:B------:R-:W4:Y:S02]  /*6e80*/  @!P1 SYNCS.PHASECHK.TRANS64 P1, [R3+URZ], R0 ;  /* 0x00000000030095a7 */ /* 0x000f24000802007f */
[----:B----4-:R-:W-:Y:S05]  /*6e90*/  @!P1 BRA `(.L_x_17) ;  /* 0xfffffffc00f09947 */ /* 0x010fea000383ffff */
[----:B------:R-:W-:Y:S05]  /*6ea0*/  BRA `(.L_x_16) ;  /* 0xffffffa400047947 */ /* 0x000fea000383ffff */
.L_x_22:
[----:B-1----:R1:W2:Y:S02]  /*6eb0*/  SYNCS.PHASECHK.TRANS64.TRYWAIT P1, [R5+URZ], R4 ;  /* 0x00000004050075a7 */ /* 0x0022a4000802017f */
[----:B--2---:R-:W-:Y:S05]  /*6ec0*/  @!P1 NANOSLEEP.SYNCS 0x989680 ;  /* 0x009896800000995d */ /* 0x004fea0003900000 */
[----:B------:R-:W2:Y:S02]  /*6ed0*/  @!P1 SYNCS.PHASECHK.TRANS64 P1, [R5+URZ], R4 ;  /* 0x00000004050095a7 */ /* 0x000ea4000802007f */
[----:B--2---:R-:W-:Y:S05]  /*6ee0*/  @!P1 BRA `(.L_x_22) ;  /* 0xfffffffc00f09947 */ /* 0x004fea000383ffff */
[----:B------:R-:W-:Y:S05]  /*6ef0*/  BRA `(.L_x_21) ;  /* 0xffffffa400ac7947 */ /* 0x000fea000383ffff */
.L_x_167:
[----:B------:R-:W-:Y:S01]  /*6f00*/  BSSY B1, `(.L_x_190) ;  /* 0x0000006000017945 */ /* 0x000fe20003800000 */
[----:B------:R-:W-:-:S07]  /*6f10*/  IMAD.MOV.U32 R15, RZ, RZ, -0x1 ;  /* 0xffffffffff0f7424 */ /* 0x000fce00078e00ff */
[----:B------:R-:W-:Y:S05]  /*6f20*/  WARPSYNC.COLLECTIVE R15, `(.L_x_191) ;  /* 0x000000000f0c7348 */ /* 0x000fea0003c00000 */
[----:B------:R-:W-:Y:S02]  /*6f30*/  ELECT P6, UR62, PT ;  /* 0x00000000003e782f */ /* 0x000fe400038c0000 */
[----:B------:R-:W-:Y:S01]  /*6f40*/  MOV R14, UR62 ;  /* 0x0000003e000e7c02 */ /* 0x000fe20008000f00 */
[----:B------:R-:W-:Y:S10]  /*6f50*/  ENDCOLLECTIVE ;  /* 0x000000000000791b */ /* 0x000ff40003800000 */
.L_x_191:
[----:B------:R-:W-:Y:S05]  /*6f60*/  BSYNC B1 ;  /* 0x0000000000017941 */ /* 0x000fea0003800000 */
.L_x_190:
[----:B------:R-:W-:Y:S05]  /*6f70*/  BRA `(.L_x_192) ;  /* 0xffffffec00d87947 */ /* 0x000fea000383ffff */
.L_x_170:
[----:B0-----:R0:W1:Y:S02]  /*6f80*/  SYNCS.PHASECHK.TRANS64.TRYWAIT P1, [R14+URZ+0x38], R7 ;  /* 0x000038070e0075a7 */ /* 0x001064000802017f */
[----:B-1----:R-:W-:Y:S05]  /*6f90*/  @!P1 NANOSLEEP.SYNCS 0x989680 ;  /* 0x009896800000995d */ /* 0x002fea0003900000 */
[----:B------:R-:W1:Y:S02]  /*6fa0*/  @!P1 SYNCS.PHASECHK.TRANS64 P1, [R14+URZ+0x38], R7 ;  /* 0x000038070e0095a7 */ /* 0x000e64000802007f */
[----:B-1----:R-:W-:Y:S05]  /*6fb0*/  @!P1 BRA `(.L_x_170) ;  /* 0xfffffffc00f09947 */ /* 0x002fea000383ffff */
[----:B------:R-:W-:Y:S05]  /*6fc0*/  BRA `(.L_x_193) ;  /* 0xfffffff0000c7947 */ /* 0x000fea000383ffff */
.L_x_179:
[----:B------:R-:W-:Y:S01]  /*6fd0*/  BSSY B0, `(.L_x_194) ;  /* 0x0000006000007945 */ /* 0x000fe20003800000 */
[----:B------:R-:W-:-:S07]  /*6fe0*/  IMAD.MOV.U32 R15, RZ, RZ, -0x1 ;  /* 0xffffffffff0f7424 */ /* 0x000fce00078e00ff */
[----:B------:R-:W-:Y:S05]  /*6ff0*/  WARPSYNC.COLLECTIVE R15, `(.L_x_195) ;  /* 0x000000000f0c7348 */ /* 0x000fea0003c00000 */
[----:B------:R-:W-:Y:S02]  /*7000*/  ELECT P6, UR62, PT ;  /* 0x00000000003e782f */ /* 0x000fe400038c0000 */
[----:B------:R-:W-:Y:S01]  /*7010*/  MOV R14, UR62 ;  /* 0x0000003e000e7c02 */ /* 0x000fe20008000f00 */
[----:B------:R-:W-:Y:S10]  /*7020*/  ENDCOLLECTIVE ;  /* 0x000000000000791b */ /* 0x000ff40003800000 */
.L_x_195:
[----:B------:R-:W-:Y:S05]  /*7030*/  BSYNC B0 ;  /* 0x0000000000007941 */ /* 0x000fea0003800000 */
.L_x_194:
[----:B------:R-:W-:Y:S05]  /*7040*/  BRA `(.L_x_196) ;  /* 0xfffffff800647947 */ /* 0x000fea000383ffff */
.L_x_183:
[----:B0-----:R0:W1:Y:S02]  /*7050*/  SYNCS.PHASECHK.TRANS64.TRYWAIT P0, [R7+URZ], R2 ;  /* 0x00000002070075a7 */ /* 0x001064000800017f */
[----:B-1----:R-:W-:Y:S05]  /*7060*/  @!P0 NANOSLEEP.SYNCS 0x989680 ;  /* 0x009896800000895d */ /* 0x002fea0003900000 */
[----:B------:R-:W1:Y:S02]  /*7070*/  @!P0 SYNCS.PHASECHK.TRANS64 P0, [R7+URZ], R2 ;  /* 0x00000002070085a7 */ /* 0x000e64000800007f */
[----:B-1----:R-:W-:Y:S05]  /*7080*/  @!P0 BRA `(.L_x_183) ;  /* 0xfffffffc00f08947 */ /* 0x002fea000383ffff */
[----:B------:R-:W-:Y:S05]  /*7090*/  BRA `(.L_x_197) ;  /* 0xfffffff800a47947 */ /* 0x000fea000383ffff */
.L_x_184:
[----:B0-----:R0:W1:Y:S02]  /*70a0*/  SYNCS.PHASECHK.TRANS64.TRYWAIT P0, [R9+URZ], R4 ;  /* 0x00000004090075a7 */ /* 0x001064000800017f */
[----:B-1----:R-:W-:Y:S05]  /*70b0*/  @!P0 NANOSLEEP.SYNCS 0x989680 ;  /* 0x009896800000895d */ /* 0x002fea0003900000 */
[----:B------:R-:W1:Y:S02]  /*70c0*/  @!P0 SYNCS.PHASECHK.TRANS64 P0, [R9+URZ], R4 ;  /* 0x00000004090085a7 */ /* 0x000e64000800007f */
[----:B-1----:R-:W-:Y:S05]  /*70d0*/  @!P0 BRA `(.L_x_184) ;  /* 0xfffffffc00f08947 */ /* 0x002fea000383ffff */
[----:B------:R-:W-:Y:S05]  /*70e0*/  BRA `(.L_x_198) ;  /* 0xfffffff800b47947 */ /* 0x000fea000383ffff */
.L_x_185:
[----:B0-----:R0:W1:Y:S02]  /*70f0*/  SYNCS.PHASECHK.TRANS64.TRYWAIT P0, [R6+URZ], R5 ;  /* 0x00000005060075a7 */ /* 0x001064000800017f */
[----:B-1----:R-:W-:Y:S05]  /*7100*/  @!P0 NANOSLEEP.SYNCS 0x989680 ;  /* 0x009896800000895d */ /* 0x002fea0003900000 */
[----:B------:R-:W1:Y:S02]  /*7110*/  @!P0 SYNCS.PHASECHK.TRANS64 P0, [R6+URZ], R5 ;  /* 0x00000005060085a7 */ /* 0x000e64000800007f */
[----:B-1----:R-:W-:Y:S05]  /*7120*/  @!P0 BRA `(.L_x_185) ;  /* 0xfffffffc00f08947 */ /* 0x002fea000383ffff */
[----:B------:R-:W-:Y:S05]  /*7130*/  BRA `(.L_x_199) ;  /* 0xfffffff800c47947 */ /* 0x000fea000383ffff */
.L_x_186:
[----:B0-----:R0:W1:Y:S02]  /*7140*/  SYNCS.PHASECHK.TRANS64.TRYWAIT P0, [R9+URZ], R4 ;  /* 0x00000004090075a7 */ /* 0x001064000800017f */
[----:B-1----:R-:W-:Y:S05]  /*7150*/  @!P0 NANOSLEEP.SYNCS 0x989680 ;  /* 0x009896800000895d */ /* 0x002fea0003900000 */
[----:B------:R-:W1:Y:S02]  /*7160*/  @!P0 SYNCS.PHASECHK.TRANS64 P0, [R9+URZ], R4 ;  /* 0x00000004090085a7 */ /* 0x000e64000800007f */
[----:B-1----:R-:W-:Y:S05]  /*7170*/  @!P0 BRA `(.L_x_186) ;  /* 0xfffffffc00f08947 */ /* 0x002fea000383ffff */
[----:B------:R-:W-:Y:S05]  /*7180*/  BRA `(.L_x_200) ;  /* 0xfffffff800d47947 */ /* 0x000fea000383ffff */
.L_x_187:
[----:B0-----:R0:W1:Y:S02]  /*7190*/  SYNCS.PHASECHK.TRANS64.TRYWAIT P0, [R6+URZ], R5 ;  /* 0x00000005060075a7 */ /* 0x001064000800017f */
[----:B-1----:R-:W-:Y:S05]  /*71a0*/  @!P0 NANOSLEEP.SYNCS 0x989680 ;  /* 0x009896800000895d */ /* 0x002fea0003900000 */
[----:B------:R-:W1:Y:S02]  /*71b0*/  @!P0 SYNCS.PHASECHK.TRANS64 P0, [R6+URZ], R5 ;  /* 0x00000005060085a7 */ /* 0x000e64000800007f */
[----:B-1----:R-:W-:Y:S05]  /*71c0*/  @!P0 BRA `(.L_x_187) ;  /* 0xfffffffc00f08947 */ /* 0x002fea000383ffff */
[----:B------:R-:W-:Y:S05]  /*71d0*/  BRA `(.L_x_201) ;  /* 0xfffffff800e47947 */ /* 0x000fea000383ffff */
.L_x_188:
[----:B-1----:R1:W2:Y:S02]  /*71e0*/  SYNCS.PHASECHK.TRANS64.TRYWAIT P0, [R9+URZ], R4 ;  /* 0x00000004090075a7 */ /* 0x0022a4000800017f */
[----:B--2---:R-:W-:Y:S05]  /*71f0*/  @!P0 NANOSLEEP.SYNCS 0x989680 ;  /* 0x009896800000895d */ /* 0x004fea0003900000 */
[----:B------:R-:W2:Y:S02]  /*7200*/  @!P0 SYNCS.PHASECHK.TRANS64 P0, [R9+URZ], R4 ;  /* 0x00000004090085a7 */ /* 0x000ea4000800007f */
[----:B--2---:R-:W-:Y:S05]  /*7210*/  @!P0 BRA `(.L_x_188) ;  /* 0xfffffffc00f08947 */ /* 0x004fea000383ffff */
[----:B------:R-:W-:Y:S05]  /*7220*/  BRA `(.L_x_202) ;  /* 0xfffffff800ec7947 */ /* 0x000fea000383ffff */
.L_x_203:
[----:B------:R-:W-:-:S00]  /*7230*/  BRA `(.L_x_203) ;  /* 0xfffffffc00fc7947 */ /* 0x000fc0000383ffff */
[----:B------:R-:W-:-:S00]  /*7240*/  NOP ;  /* 0x0000000000007918 */ /* 0x000fc00000000000 */
        /* <DEDUP_REMOVED lines=11> */
.L_x_204:


//--------------------- .nv.global.init           --------------------------
	.section	.nv.global.init,"aw",@progbits
.nv.global.init:
	.type		$str$22,@object
	.size		$str$22,($str$23 - $str$22)
$str$22:
        /*0000*/ 	.byte	0x6b, 0x5f, 0x74, 0x69, 0x6c, 0x65, 0x5f, 0x63, 0x6f, 0x75, 0x6e, 0x74, 0x20, 0x3e, 0x3d, 0x20
        /*0010*/ 	.byte	0x31, 0x00
	.type		$str$23,@object
	.size		$str$23,(__unnamed_1 - $str$23)
$str$23:
        /*0012*/ 	.byte	0x2f, 0x74, 0x6d, 0x70, 0x2f, 0x63, 0x75, 0x74, 0x6c, 0x61, 0x73, 0x73, 0x5f, 0x73, 0x77, 0x65
        /*0022*/ 	.byte	0x65, 0x70, 0x5f, 0x73, 0x72, 0x63, 0x2f, 0x69, 0x6e, 0x63, 0x6c, 0x75, 0x64, 0x65, 0x2f, 0x63
        /*0032*/ 	.byte	0x75, 0x74, 0x6c, 0x61, 0x73, 0x73, 0x2f, 0x67, 0x65, 0x6d, 0x6d, 0x2f, 0x63, 0x6f, 0x6c, 0x6c
        /*0042*/ 	.byte	0x65, 0x63, 0x74, 0x69, 0x76, 0x65, 0x2f, 0x73, 0x6d, 0x39, 0x30, 0x5f, 0x6d, 0x6d, 0x61, 0x5f
        /*0052*/ 	.byte	0x74, 0x6d, 0x61, 0x5f, 0x67, 0x6d, 0x6d, 0x61, 0x5f, 0x73, 0x73, 0x5f, 0x77, 0x61, 0x72, 0x70
        /*0062*/ 	.byte	0x73, 0x70, 0x65, 0x63, 0x69, 0x61, 0x6c, 0x69, 0x7a, 0x65, 0x64, 0x2e, 0x68, 0x70, 0x70, 0x00
	.type		__unnamed_1,@object
	.size		__unnamed_1,(.L_0 - __unnamed_1)
__unnamed_1:
        /*0072*/ 	.byte	0x76, 0x6f, 0x69, 0x64, 0x20, 0x63, 0x75, 0x74, 0x6c, 0x61, 0x73, 0x73, 0x3a, 0x3a, 0x67, 0x65
        /* <DEDUP_REMOVED lines=171> */
        /*0b32*/ 	.byte	0x65, 0x3a, 0x3a, 0x69, 0x64, 0x65, 0x6e, 0x74, 0x69, 0x74, 0x79, 0x5d, 0x00
.L_0:


//--------------------- .nv.shared._ZN7cutlass13device_kernelINS_4gemm6kernel13GemmUniversalIN4cute5tupleIJiiiiEEENS1_10collective13CollectiveMmaINS1_34MainloopSm90TmaGmmaWarpSpecializedILi7ENS5_IJNS4_1CILi1EEESB_SB_EEENS1_35KernelTmaWarpSpecializedCooperativeEEENS5_IJNSA_ILi256EEENSA_ILi64EEENSA_ILi32EEEEEEaNS5_IJlSB_lEEEaSJ_NS4_8TiledMMAINS4_8MMA_AtomIJNS4_4SM904GMMA26MMA_64x64x32_S32S8S8_SS_TNEEEENS4_6LayoutINS5_IJNSA_ILi2EEESB_SB_EEENS5_IJSB_NSA_ILi0EEEST_EEEEENS5_IJNS4_10UnderscoreESW_SW_EEEEENS4_13SM90_TMA_LOADENS4_14ComposedLayoutINS4_7SwizzleILi1ELi4ELi3EEENS4_18smem_ptr_flag_bitsILi8EEENSQ_INS5_IJNSA_ILi8EEESH_EEENS5_IJSH_SB_EEEEEEEvNS4_8identityESZ_S19_vS1A_EENS_8epilogue10collective6detail29Sm90TmaWarpSpecializedAdapterINS1D_15DefaultEpilogueIaSJ_SJ_NS1C_6thread17LinearCombinationIaLi1EiiLNS1H_9ScaleType4KindE0ELNS_15FloatRoundStyleE2EaEENS1_15EpilogueDefaultEEEEEvvEEEEvNT_6ParamsE --------------------------
	.section	.nv.shared._ZN7cutlass13device_kernelINS_4gemm6kernel13GemmUniversalIN4cute5tupleIJiiiiEEENS1_10collective13CollectiveMmaINS1_34MainloopSm90TmaGmmaWarpSpecializedILi7ENS5_IJNS4_1CILi1EEESB_SB_EEENS1_35KernelTmaWarpSpecializedCooperativeEEENS5_IJNSA_ILi256EEENSA_ILi64EEENSA_ILi32EEEEEEaNS5_IJlSB_lEEEaSJ_NS4_8TiledMMAINS4_8MMA_AtomIJNS4_4SM904GMMA26MMA_64x64x32_S32S8S8_SS_TNEEEENS4_6LayoutINS5_IJNSA_ILi2EEESB_SB_EEENS5_IJSB_NSA_ILi0EEEST_EEEEENS5_IJNS4_10UnderscoreESW_SW_EEEEENS4_13SM90_TMA_LOADENS4_14ComposedLayoutINS4_7SwizzleILi1ELi4ELi3EEENS4_18smem_ptr_flag_bitsILi8EEENSQ_INS5_IJNSA_ILi8EEESH_EEENS5_IJSH_SB_EEEEEEEvNS4_8identityESZ_S19_vS1A_EENS_8epilogue10collective6detail29Sm90TmaWarpSpecializedAdapterINS1D_15DefaultEpilogueIaSJ_SJ_NS1C_6thread17LinearCombinationIaLi1EiiLNS1H_9ScaleType4KindE0ELNS_15FloatRoundStyleE2EaEENS1_15EpilogueDefaultEEEEEvvEEEEvNT_6ParamsE,"aw",@nobits
	.sectionflags	@""
	.align	16
	.zero		1024


//--------------------- .nv.shared.reserved.0     --------------------------
	.section	.nv.shared.reserved.0,"aw",@nobits
	.weak		__nv_reservedSMEM_offset_0_alias
	.size		__nv_reservedSMEM_offset_0_alias, 0, 0
	.other		__nv_reservedSMEM_offset_0_alias,@"STO_CUDA_RESERVED_SHARED STV_DEFAULT"
__nv_reservedSMEM_offset_0_alias:
	.zero		0


//--------------------- .nv.global                --------------------------
	.section	.nv.global,"aw",@nobits
.nv.global:
	.type		_ZN40_INTERNAL_15acacd6_4_k_cu_d3fa32cd_248274cute1_E,@object
	.size		_ZN40_INTERNAL_15acacd6_4_k_cu_d3fa32cd_248274cute1_E,(_ZN40_INTERNAL_15acacd6_4_k_cu_d3fa32cd_248274cuda3std3__45__cpo6cbeginE - _ZN40_INTERNAL_15acacd6_4_k_cu_d3fa32cd_248274cute1_E)
_ZN40_INTERNAL_15acacd6_4_k_cu_d3fa32cd_248274cute1_E:
	.zero		1
	.type		_ZN40_INTERNAL_15acacd6_4_k_cu_d3fa32cd_248274cuda3std3__45__cpo6cbeginE,@object
	.size		_ZN40_INTERNAL_15acacd6_4_k_cu_d3fa32cd_248274cuda3std3__45__cpo6cbeginE,(_ZN40_INTERNAL_15acacd6_4_k_cu_d3fa32cd_248274cuda3std3__48in_placeE - _ZN40_INTERNAL_15acacd6_4_k_cu_d3fa32cd_248274cuda3std3__45__cpo6cbeginE)
_ZN40_INTERNAL_15acacd6_4_k_cu_d3fa32cd_248274cuda3std3__45__cpo6cbeginE:
	.zero		1
	.type		_ZN40_INTERNAL_15acacd6_4_k_cu_d3fa32cd_248274cuda3std3__48in_placeE,@object
	.size		_ZN40_INTERNAL_15acacd6_4_k_cu_d3fa32cd_248274cuda3std3__48in_placeE,(_ZN40_INTERNAL_15acacd6_4_k_cu_d3fa32cd_248274cuda3std6ranges3__45__cpo9iter_moveE - _ZN40_INTERNAL_15acacd6_4_k_cu_d3fa32cd_248274cuda3std3__48in_placeE)
_ZN40_INTERNAL_15acacd6_4_k_cu_d3fa32cd_248274cuda3std3__48in_placeE:
	.zero		1
	.type		_ZN40_INTERNAL_15acacd6_4_k_cu_d3fa32cd_248274cuda3std6ranges3__45__cpo9iter_moveE,@object
	.size		_ZN40_INTERNAL_15acacd6_4_k_cu_d3fa32cd_248274cuda3std6ranges3__45__cpo9iter_moveE,(_ZN40_INTERNAL_15acacd6_4_k_cu_d3fa32cd_248274cuda3std3__45__cpo5beginE - _ZN40_INTERNAL_15acacd6_4_k_cu_d3fa32cd_248274cuda3std6ranges3__45__cpo9iter_moveE)
_ZN40_INTERNAL_15acacd6_4_k_cu_d3fa32cd_248274cuda3std6ranges3__45__cpo9iter_moveE:
	.zero		1
	.type		_ZN40_INTERNAL_15acacd6_4_k_cu_d3fa32cd_248274cuda3std3__45__cpo5beginE,@object
	.size		_ZN40_INTERNAL_15acacd6_4_k_cu_d3fa32cd_248274cuda3std3__45__cpo5beginE,(_ZN40_INTERNAL_15acacd6_4_k_cu_d3fa32cd_248274cuda3std3__442_GLOBAL__N__15acacd6_4_k_cu_d3fa32cd_248276ignoreE - _ZN40_INTERNAL_15acacd6_4_k_cu_d3fa32cd_248274cuda3std3__45__cpo5beginE)
_ZN40_INTERNAL_15acacd6_4_k_cu_d3fa32cd_248274cuda3std3__45__cpo5beginE:
	.zero		1
	.type		_ZN40_INTERNAL_15acacd6_4_k_cu_d3fa32cd_248274cuda3std3__442_GLOBAL__N__15acacd6_4_k_cu_d3fa32cd_248276ignoreE,@object
	.size		_ZN40_INTERNAL_15acacd6_4_k_cu_d3fa32cd_248274cuda3std3__442_GLOBAL__N__15acacd6_4_k_cu_d3fa32cd_248276ignoreE,(_ZN40_INTERNAL_15acacd6_4_k_cu_d3fa32cd_248274cute7productE - _ZN40_INTERNAL_15acacd6_4_k_cu_d3fa32cd_248274cuda3std3__442_GLOBAL__N__15acacd6_4_k_cu_d3fa32cd_248276ignoreE)
_ZN40_INTERNAL_15acacd6_4_k_cu_d3fa32cd_248274cuda3std3__442_GLOBAL__N__15acacd6_4_k_cu_d3fa32cd_248276ignoreE:
	.zero		1
	.type		_ZN40_INTERNAL_15acacd6_4_k_cu_d3fa32cd_248274cute7productE,@object
	.size		_ZN40_INTERNAL_15acacd6_4_k_cu_d3fa32cd_248274cute7productE,(_ZN40_INTERNAL_15acacd6_4_k_cu_d3fa32cd_248274cuda3std3__45__cpo3endE - _ZN40_INTERNAL_15acacd6_4_k_cu_d3fa32cd_248274cute7productE)
_ZN40_INTERNAL_15acacd6_4_k_cu_d3fa32cd_248274cute7productE:
	.zero		1
	.type		_ZN40_INTERNAL_15acacd6_4_k_cu_d3fa32cd_248274cuda3std3__45__cpo3endE,@object
	.size		_ZN40_INTERNAL_15acacd6_4_k_cu_d3fa32cd_248274cuda3std3__45__cpo3endE,(_ZN40_INTERNAL_15acacd6_4_k_cu_d3fa32cd_248274cuda3std3__419piecewise_constructE - _ZN40_INTERNAL_15acacd6_4_k_cu_d3fa32cd_248274cuda3std3__45__cpo3endE)
_ZN40_INTERNAL_15acacd6_4_k_cu_d3fa32cd_248274cuda3std3__45__cpo3endE:
	.zero		1
	.type		_ZN40_INTERNAL_15acacd6_4_k_cu_d3fa32cd_248274cuda3std3__419piecewise_constructE,@object
	.size		_ZN40_INTERNAL_15acacd6_4_k_cu_d3fa32cd_248274cuda3std3__419piecewise_constructE,(_ZN40_INTERNAL_15acacd6_4_k_cu_d3fa32cd_248274cuda3std3__45__cpo4cendE - _ZN40_INTERNAL_15acacd6_4_k_cu_d3fa32cd_248274cuda3std3__419piecewise_constructE)
_ZN40_INTERNAL_15acacd6_4_k_cu_d3fa32cd_248274cuda3std3__419piecewise_constructE:
	.zero		1
	.type		_ZN40_INTERNAL_15acacd6_4_k_cu_d3fa32cd_248274cuda3std3__45__cpo4cendE,@object
	.size		_ZN40_INTERNAL_15acacd6_4_k_cu_d3fa32cd_248274cuda3std3__45__cpo4cendE,(_ZN40_INTERNAL_15acacd6_4_k_cu_d3fa32cd_248274cuda3std6ranges3__45__cpo4swapE - _ZN40_INTERNAL_15acacd6_4_k_cu_d3fa32cd_248274cuda3std3__45__cpo4cendE)
_ZN40_INTERNAL_15acacd6_4_k_cu_d3fa32cd_248274cuda3std3__45__cpo4cendE:
	.zero		1
	.type		_ZN40_INTERNAL_15acacd6_4_k_cu_d3fa32cd_248274cuda3std6ranges3__45__cpo4swapE,@object
	.size		_ZN40_INTERNAL_15acacd6_4_k_cu_d3fa32cd_248274cuda3std6ranges3__45__cpo4swapE,(.L_8 - _ZN40_INTERNAL_15acacd6_4_k_cu_d3fa32cd_248274cuda3std6ranges3__45__cpo4swapE)
_ZN40_INTERNAL_15acacd6_4_k_cu_d3fa32cd_248274cuda3std6ranges3__45__cpo4swapE:
	.zero		1
.L_8:


//--------------------- .nv.constant0._ZN7cutlass13device_kernelINS_4gemm6kernel13GemmUniversalIN4cute5tupleIJiiiiEEENS1_10collective13CollectiveMmaINS1_34MainloopSm90TmaGmmaWarpSpecializedILi7ENS5_IJNS4_1CILi1EEESB_SB_EEENS1_35KernelTmaWarpSpecializedCooperativeEEENS5_IJNSA_ILi256EEENSA_ILi64EEENSA_ILi32EEEEEEaNS5_IJlSB_lEEEaSJ_NS4_8TiledMMAINS4_8MMA_AtomIJNS4_4SM904GMMA26MMA_64x64x32_S32S8S8_SS_TNEEEENS4_6LayoutINS5_IJNSA_ILi2EEESB_SB_EEENS5_IJSB_NSA_ILi0EEEST_EEEEENS5_IJNS4_10UnderscoreESW_SW_EEEEENS4_13SM90_TMA_LOADENS4_14ComposedLayoutINS4_7SwizzleILi1ELi4ELi3EEENS4_18smem_ptr_flag_bitsILi8EEENSQ_INS5_IJNSA_ILi8EEESH_EEENS5_IJSH_SB_EEEEEEEvNS4_8identityESZ_S19_vS1A_EENS_8epilogue10collective6detail29Sm90TmaWarpSpecializedAdapterINS1D_15DefaultEpilogueIaSJ_SJ_NS1C_6thread17LinearCombinationIaLi1EiiLNS1H_9ScaleType4KindE0ELNS_15FloatRoundStyleE2EaEENS1_15EpilogueDefaultEEEEEvvEEEEvNT_6ParamsE --------------------------
	.section	.nv.constant0._ZN7cutlass13device_kernelINS_4gemm6kernel13GemmUniversalIN4cute5tupleIJiiiiEEENS1_10collective13CollectiveMmaINS1_34MainloopSm90TmaGmmaWarpSpecializedILi7ENS5_IJNS4_1CILi1EEESB_SB_EEENS1_35KernelTmaWarpSpecializedCooperativeEEENS5_IJNSA_ILi256EEENSA_ILi64EEENSA_ILi32EEEEEEaNS5_IJlSB_lEEEaSJ_NS4_8TiledMMAINS4_8MMA_AtomIJNS4_4SM904GMMA26MMA_64x64x32_S32S8S8_SS_TNEEEENS4_6LayoutINS5_IJNSA_ILi2EEESB_SB_EEENS5_IJSB_NSA_ILi0EEEST_EEEEENS5_IJNS4_10UnderscoreESW_SW_EEEEENS4_13SM90_TMA_LOADENS4_14ComposedLayoutINS4_7SwizzleILi1ELi4ELi3EEENS4_18smem_ptr_flag_bitsILi8EEENSQ_INS5_IJNSA_ILi8EEESH_EEENS5_IJSH_SB_EEEEEEEvNS4_8identityESZ_S19_vS1A_EENS_8epilogue10collective6detail29Sm90TmaWarpSpecializedAdapterINS1D_15DefaultEpilogueIaSJ_SJ_NS1C_6thread17LinearCombinationIaLi1EiiLNS1H_9ScaleType4KindE0ELNS_15FloatRoundStyleE2EaEENS1_15EpilogueDefaultEEEEEvvEEEEvNT_6ParamsE,"a",@progbits
	.sectionflags	@""
	.align	4
.nv.constant0._ZN7cutlass13device_kernelINS_4gemm6kernel13GemmUniversalIN4cute5tupleIJiiiiEEENS1_10collective13CollectiveMmaINS1_34MainloopSm90TmaGmmaWarpSpecializedILi7ENS5_IJNS4_1CILi1EEESB_SB_EEENS1_35KernelTmaWarpSpecializedCooperativeEEENS5_IJNSA_ILi256EEENSA_ILi64EEENSA_ILi32EEEEEEaNS5_IJlSB_lEEEaSJ_NS4_8TiledMMAINS4_8MMA_AtomIJNS4_4SM904GMMA26MMA_64x64x32_S32S8S8_SS_TNEEEENS4_6LayoutINS5_IJNSA_ILi2EEESB_SB_EEENS5_IJSB_NSA_ILi0EEEST_EEEEENS5_IJNS4_10UnderscoreESW_SW_EEEEENS4_13SM90_TMA_LOADENS4_14ComposedLayoutINS4_7SwizzleILi1ELi4ELi3EEENS4_18smem_ptr_flag_bitsILi8EEENSQ_INS5_IJNSA_ILi8EEESH_EEENS5_IJSH_SB_EEEEEEEvNS4_8identityESZ_S19_vS1A_EENS_8epilogue10collective6detail29Sm90TmaWarpSpecializedAdapterINS1D_15DefaultEpilogueIaSJ_SJ_NS1C_6thread17LinearCombinationIaLi1EiiLNS1H_9ScaleType4KindE0ELNS_15FloatRoundStyleE2EaEENS1_15EpilogueDefaultEEEEEvvEEEEvNT_6ParamsE:
	.zero		1664


//--------------------- SYMBOLS --------------------------

	.type		.nv.reservedSmem.offset0,@object
	.size		.nv.reservedSmem.offset0,0x4
	.type		__assertfail,@function
